// auto-generated by cutlass_sweep.fmha — config: {"arch": "sm_90", "dtype": "fp16", "head_dim": 32, "mask": "causal", "schedule": "cooperative", "tile_kv": 64, "tile_q": 128}
#include "cutlass/cutlass.h"
#include "cute/tensor.hpp"
#include "cutlass/device_kernel.h"
#include "cutlass/kernel_hardware_info.h"
#include "88_hopper_fmha/collective/fmha_fusion.hpp"
#include "88_hopper_fmha/kernel/fmha_kernel_builder.hpp"

using namespace cute;
using Element = cutlass::half_t;
using TileShape = Shape<_128, _64, _32>;
using StrideQ = cute::tuple<int, _1, cute::tuple<int, int>>;
using StrideK = cute::tuple<int, _1, cute::tuple<int, int>>;
using StrideV = cute::tuple<int, cute::_1, cute::tuple<int, int>>;

using Kernel = typename cutlass::fmha::kernel::FmhaBuilder<
    Element, float, float,
    TileShape, StrideQ, StrideK, StrideV,
    cutlass::fmha::collective::CausalFusion,
    cutlass::gemm::KernelTmaWarpSpecializedCooperative
  >::Kernel;

auto* _anchor = &cutlass::device_kernel<Kernel>;


// ===== COMPILED SASS (sm_90a) =====

	.target	sm_90a

	.elftype	@"ET_EXEC"


//--------------------- .note.nv.tkinfo           --------------------------
	.section	.note.nv.tkinfo,"",@"SHT_NOTE"
	.sectionflags	@"SHF_NOTE_NV_TKINFO"
	.tkinfo
        /*0018*/ 	.word	0x00000002
        /*0030*/ 	.string	""
        /*0030*/ 	.string	"ptxas"
        /*0030*/ 	.string	"Cuda compilation tools, release 13.0, V13.0.88"
        /*0030*/ 	.string	"Build cuda_13.0.r13.0/compiler.36424714_0"
        /*0030*/ 	.string	"-arch sm_90a -m 64 "



//--------------------- .note.nv.cuinfo           --------------------------
	.section	.note.nv.cuinfo,"",@"SHT_NOTE"
	.sectionflags	@"SHF_NOTE_NV_CUINFO"
        /*0018*/ 	.short	0x0002
        /*001a*/ 	.short	0x005a
        /*001c*/ 	.short	0x0082
	.zero		2


//--------------------- .nv.info                  --------------------------
	.section	.nv.info,"",@"SHT_CUDA_INFO"
	.align	4


	//----- nvinfo : EIATTR_REGCOUNT
	.align		4
        /*0000*/ 	.byte	0x04, 0x2f
        /*0002*/ 	.short	(.L_15 - .L_14)
	.align		4
.L_14:
        /*0004*/ 	.word	index@(_ZN7cutlass13device_kernelINS_4fmha6kernel28FmhaKernelTmaWarpSpecializedINS1_10collective30FmhaMainloopTmaWarpSpecializedINS_6half_tEffN4cute5tupleIJNS7_1CILi128EEENS9_ILi64EEENS9_ILi32EEEEEENS8_IJiNS9_ILi1EEENS8_IJiiEEEEEESG_SG_NS4_12CausalFusionEJEEENS4_15FmhaFwdEpilogueIS6_fNS8_IJSB_SC_SB_EEEEENS2_23IndividualTileSchedulerEJEEEEEvNT_6ParamsE)
        /*0008*/ 	.word	0x000000a8


	//----- nvinfo : EIATTR_FRAME_SIZE
	.align		4
.L_15:
        /*000c*/ 	.byte	0x04, 0x11
        /*000e*/ 	.short	(.L_17 - .L_16)
	.align		4
.L_16:
        /*0010*/ 	.word	index@($__internal_0_$__cuda_sm20_rcp_rn_f32_slowpath)
        /*0014*/ 	.word	0x00000000


	//----- nvinfo : EIATTR_FRAME_SIZE
	.align		4
.L_17:
        /*0018*/ 	.byte	0x04, 0x11
        /*001a*/ 	.short	(.L_19 - .L_18)
	.align		4
.L_18:
        /*001c*/ 	.word	index@(_ZN7cutlass13device_kernelINS_4fmha6kernel28FmhaKernelTmaWarpSpecializedINS1_10collective30FmhaMainloopTmaWarpSpecializedINS_6half_tEffN4cute5tupleIJNS7_1CILi128EEENS9_ILi64EEENS9_ILi32EEEEEENS8_IJiNS9_ILi1EEENS8_IJiiEEEEEESG_SG_NS4_12CausalFusionEJEEENS4_15FmhaFwdEpilogueIS6_fNS8_IJSB_SC_SB_EEEEENS2_23IndividualTileSchedulerEJEEEEEvNT_6ParamsE)
        /*0020*/ 	.word	0x00000000


	//----- nvinfo : EIATTR_MIN_STACK_SIZE
	.align		4
.L_19:
        /*0024*/ 	.byte	0x04, 0x12
        /*0026*/ 	.short	(.L_21 - .L_20)
	.align		4
.L_20:
        /*0028*/ 	.word	index@(_ZN7cutlass13device_kernelINS_4fmha6kernel28FmhaKernelTmaWarpSpecializedINS1_10collective30FmhaMainloopTmaWarpSpecializedINS_6half_tEffN4cute5tupleIJNS7_1CILi128EEENS9_ILi64EEENS9_ILi32EEEEEENS8_IJiNS9_ILi1EEENS8_IJiiEEEEEESG_SG_NS4_12CausalFusionEJEEENS4_15FmhaFwdEpilogueIS6_fNS8_IJSB_SC_SB_EEEEENS2_23IndividualTileSchedulerEJEEEEEvNT_6ParamsE)
        /*002c*/ 	.word	0x00000000
.L_21:


//--------------------- .nv.compat                --------------------------
	.section	.nv.compat,"",@"SHT_CUDA_COMPAT_INFO"
	.align	4
        /*0000*/ 	.byte	0x02, 0x09, 0x01, 0x00, 0x02, 0x02, 0x04, 0x00, 0x02, 0x05, 0x05, 0x00, 0x03, 0x07, 0x01, 0x01
        /*0010*/ 	.byte	0x02, 0x03, 0x01, 0x00, 0x02, 0x06, 0x01, 0x00, 0x04, 0x0b, 0x08, 0x00, 0x00, 0x00, 0x00, 0x00
        /*0020*/ 	.byte	0x00, 0x00, 0x00, 0x00


//--------------------- .nv.info._ZN7cutlass13device_kernelINS_4fmha6kernel28FmhaKernelTmaWarpSpecializedINS1_10collective30FmhaMainloopTmaWarpSpecializedINS_6half_tEffN4cute5tupleIJNS7_1CILi128EEENS9_ILi64EEENS9_ILi32EEEEEENS8_IJiNS9_ILi1EEENS8_IJiiEEEEEESG_SG_NS4_12CausalFusionEJEEENS4_15FmhaFwdEpilogueIS6_fNS8_IJSB_SC_SB_EEEEENS2_23IndividualTileSchedulerEJEEEEEvNT_6ParamsE --------------------------
	.section	.nv.info._ZN7cutlass13device_kernelINS_4fmha6kernel28FmhaKernelTmaWarpSpecializedINS1_10collective30FmhaMainloopTmaWarpSpecializedINS_6half_tEffN4cute5tupleIJNS7_1CILi128EEENS9_ILi64EEENS9_ILi32EEEEEENS8_IJiNS9_ILi1EEENS8_IJiiEEEEEESG_SG_NS4_12CausalFusionEJEEENS4_15FmhaFwdEpilogueIS6_fNS8_IJSB_SC_SB_EEEEENS2_23IndividualTileSchedulerEJEEEEEvNT_6ParamsE,"",@"SHT_CUDA_INFO"
	.sectionflags	@""
	.align	4


	//----- nvinfo : EIATTR_CUDA_API_VERSION
	.align		4
        /*0000*/ 	.byte	0x04, 0x37
        /*0002*/ 	.short	(.L_23 - .L_22)
.L_22:
        /*0004*/ 	.word	0x00000082


	//----- nvinfo : EIATTR_KPARAM_INFO
	.align		4
.L_23:
        /*0008*/ 	.byte	0x04, 0x17
        /*000a*/ 	.short	(.L_25 - .L_24)
.L_24:
        /*000c*/ 	.word	0x00000000
        /*0010*/ 	.short	0x0000
        /*0012*/ 	.short	0x0070
        /*0014*/ 	.byte	0x00, 0xf0, 0x01, 0x20


	//----- nvinfo : EIATTR_SPARSE_MMA_MASK
	.align		4
.L_25:
        /*0018*/ 	.byte	0x03, 0x50
        /*001a*/ 	.short	0x0000


	//----- nvinfo : EIATTR_MAXREG_COUNT
	.align		4
        /*001c*/ 	.byte	0x03, 0x1b
        /*001e*/ 	.short	0x00a8


	//----- nvinfo : EIATTR_NUM_BARRIERS
	.align		4
        /*0020*/ 	.byte	0x02, 0x4c
        /*0022*/ 	.byte	0x02
	.zero		1


	//----- nvinfo : EIATTR_EXTERNS
	.align		4
        /*0024*/ 	.byte	0x04, 0x0f
        /*0026*/ 	.short	(.L_27 - .L_26)


	//   ....[0]....
	.align		4
.L_26:
        /*0028*/ 	.word	index@(__assertfail)


	//----- nvinfo : EIATTR_MERCURY_ISA_VERSION
	.align		4
.L_27:
        /*002c*/ 	.byte	0x03, 0x5f
        /*002e*/ 	.short	0x0101


	//----- nvinfo : EIATTR_INT_WARP_WIDE_INSTR_OFFSETS
	.align		4
        /*0030*/ 	.byte	0x04, 0x31
        /*0032*/ 	.short	(.L_29 - .L_28)


	//   ....[0]....
.L_28:
        /*0034*/ 	.word	0x000006f0


	//   ....[1]....
        /*0038*/ 	.word	0x00000700


	//   ....[2]....
        /*003c*/ 	.word	0x00000710


	//   ....[3]....
        /*0040*/ 	.word	0x00000720


	//   ....[4]....
        /*0044*/ 	.word	0x00000790


	//----- nvinfo : EIATTR_COOP_GROUP_MASK_REGIDS
	.align		4
.L_29:
        /*0048*/ 	.byte	0x04, 0x29
        /*004a*/ 	.short	(.L_31 - .L_30)


	//   ....[0]....
.L_30:
        /*004c*/ 	.word	0xffffffff


	//   ....[1]....
        /*0050*/ 	.word	0xffffffff


	//   ....[2]....
        /*0054*/ 	.word	0xffffffff


	//   ....[3]....
        /*0058*/ 	.word	0xffffffff


	//   ....[4]....
        /*005c*/ 	.word	0xffffffff


	//   ....[5]....
        /*0060*/ 	.word	0xffffffff


	//   ....[6]....
        /*0064*/ 	.word	0xffffffff


	//   ....[7]....
        /*0068*/ 	.word	0xffffffff


	//   ....[8]....
        /*006c*/ 	.word	0xffffffff


	//   ....[9]....
        /*0070*/ 	.word	0xffffffff


	//   ....[10]....
        /*0074*/ 	.word	0xffffffff


	//   ....[11]....
        /*0078*/ 	.word	0xffffffff


	//   ....[12]....
        /*007c*/ 	.word	0xffffffff


	//   ....[13]....
        /*0080*/ 	.word	0xffffffff


	//   ....[14]....
        /*0084*/ 	.word	0xffffffff


	//   ....[15]....
        /*0088*/ 	.word	0xffffffff


	//   ....[16]....
        /*008c*/ 	.word	0xffffffff


	//   ....[17]....
        /*0090*/ 	.word	0xffffffff


	//   ....[18]....
        /*0094*/ 	.word	0xffffffff


	//   ....[19]....
        /*0098*/ 	.word	0xffffffff


	//   ....[20]....
        /*009c*/ 	.word	0xffffffff


	//   ....[21]....
        /*00a0*/ 	.word	0xffffffff


	//----- nvinfo : EIATTR_COOP_GROUP_INSTR_OFFSETS
	.align		4
.L_31:
        /*00a4*/ 	.byte	0x04, 0x28
        /*00a6*/ 	.short	(.L_33 - .L_32)


	//   ....[0]....
.L_32:
        /*00a8*/ 	.word	0x00000050


	//   ....[1]....
        /*00ac*/ 	.word	0x00000080


	//   ....[2]....
        /*00b0*/ 	.word	0x000001b0


	//   ....[3]....
        /*00b4*/ 	.word	0x00000370


	//   ....[4]....
        /*00b8*/ 	.word	0x00000530


	//   ....[5]....
        /*00bc*/ 	.word	0x00000690


	//   ....[6]....
        /*00c0*/ 	.word	0x00001630


	//   ....[7]....
        /*00c4*/ 	.word	0x00001660


	//   ....[8]....
        /*00c8*/ 	.word	0x000019f0


	//   ....[9]....
        /*00cc*/ 	.word	0x00001ad0


	//   ....[10]....
        /*00d0*/ 	.word	0x00002ae0


	//   ....[11]....
        /*00d4*/ 	.word	0x00002b10


	//   ....[12]....
        /*00d8*/ 	.word	0x00002e10


	//   ....[13]....
        /*00dc*/ 	.word	0x00002f30


	//   ....[14]....
        /*00e0*/ 	.word	0x00004540


	//   ....[15]....
        /*00e4*/ 	.word	0x00004640


	//   ....[16]....
        /*00e8*/ 	.word	0x00004a90


	//   ....[17]....
        /*00ec*/ 	.word	0x00004b90


	//   ....[18]....
        /*00f0*/ 	.word	0x00005b70


	//   ....[19]....
        /*00f4*/ 	.word	0x00005bb0


	//   ....[20]....
        /*00f8*/ 	.word	0x00005bf0


	//   ....[21]....
        /*00fc*/ 	.word	0x00005c10


	//----- nvinfo : EIATTR_REG_RECONFIG
	.align		4
.L_33:
        /*0100*/ 	.byte	0x01, 0x54
	.zero		2


	//----- nvinfo : EIATTR_SYSCALL_OFFSETS
	.align		4
        /*0104*/ 	.byte	0x04, 0x46
        /*0106*/ 	.short	(.L_35 - .L_34)


	//   ....[0]....
.L_34:
        /*0108*/ 	.word	0x000064d0


	//   ....[1]....
        /*010c*/ 	.word	0x00006630


	//----- nvinfo : EIATTR_MBARRIER_INSTR_OFFSETS
	.align		4
.L_35:
        /*0110*/ 	.byte	0x04, 0x39
        /*0112*/ 	.short	(.L_37 - .L_36)


	//   ....[0]....
.L_36:
        /*0114*/ 	.word	0x00000320
        /*0118*/ 	.word	0x000000ff
        /*011c*/ 	.word	0x00007050
        /*0120*/ 	.short	0x0100
        /*0122*/ 	.byte	0x0b
	.zero		1


	//   ....[1]....
        /*0124*/ 	.word	0x00000330
        /*0128*/ 	.word	0x000000ff
        /*012c*/ 	.word	0x00007060
        /*0130*/ 	.short	0x0100
        /*0132*/ 	.byte	0x0b
	.zero		1


	//   ....[2]....
        /*0134*/ 	.word	0x00000340
        /*0138*/ 	.word	0x000000ff
        /*013c*/ 	.word	0x00007058
        /*0140*/ 	.short	0x0100
        /*0142*/ 	.byte	0x0b
	.zero		1


	//   ....[3]....
        /*0144*/ 	.word	0x00000350
        /*0148*/ 	.word	0x000000ff
        /*014c*/ 	.word	0x00007068
        /*0150*/ 	.short	0x0100
        /*0152*/ 	.byte	0x0b
	.zero		1


	//   ....[4]....
        /*0154*/ 	.word	0x00000480
        /*0158*/ 	.word	0x000000ff
        /*015c*/ 	.word	0x00007000
        /*0160*/ 	.short	0x0100
        /*0162*/ 	.byte	0x0b
	.zero		1


	//   ....[5]....
        /*0164*/ 	.word	0x00000490
        /*0168*/ 	.word	0x000000ff
        /*016c*/ 	.word	0x00007028
        /*0170*/ 	.short	0x0100
        /*0172*/ 	.byte	0x0b
	.zero		1


	//   ....[6]....
        /*0174*/ 	.word	0x000004a0
        /*0178*/ 	.word	0x000000ff
        /*017c*/ 	.word	0x00007008
        /*0180*/ 	.short	0x0100
        /*0182*/ 	.byte	0x0b
	.zero		1


	//   ....[7]....
        /*0184*/ 	.word	0x000004b0
        /*0188*/ 	.word	0x000000ff
        /*018c*/ 	.word	0x00007030
        /*0190*/ 	.short	0x0100
        /*0192*/ 	.byte	0x0b
	.zero		1


	//   ....[8]....
        /*0194*/ 	.word	0x000004c0
        /*0198*/ 	.word	0x000000ff
        /*019c*/ 	.word	0x00007010
        /*01a0*/ 	.short	0x0100
        /*01a2*/ 	.byte	0x0b
	.zero		1


	//   ....[9]....
        /*01a4*/ 	.word	0x000004d0
        /*01a8*/ 	.word	0x000000ff
        /*01ac*/ 	.word	0x00007038
        /*01b0*/ 	.short	0x0100
        /*01b2*/ 	.byte	0x0b
	.zero		1


	//   ....[10]....
        /*01b4*/ 	.word	0x000004e0
        /*01b8*/ 	.word	0x000000ff
        /*01bc*/ 	.word	0x00007018
        /*01c0*/ 	.short	0x0100
        /*01c2*/ 	.byte	0x0b
	.zero		1


	//   ....[11]....
        /*01c4*/ 	.word	0x000004f0
        /*01c8*/ 	.word	0x000000ff
        /*01cc*/ 	.word	0x00007040
        /*01d0*/ 	.short	0x0100
        /*01d2*/ 	.byte	0x0b
	.zero		1


	//   ....[12]....
        /*01d4*/ 	.word	0x00000500
        /*01d8*/ 	.word	0x000000ff
        /*01dc*/ 	.word	0x00007020
        /*01e0*/ 	.short	0x0100
        /*01e2*/ 	.byte	0x0b
	.zero		1


	//   ....[13]....
        /*01e4*/ 	.word	0x00000510
        /*01e8*/ 	.word	0x000000ff
        /*01ec*/ 	.word	0x00007048
        /*01f0*/ 	.short	0x0100
        /*01f2*/ 	.byte	0x0b
	.zero		1


	//   ....[14]....
        /*01f4*/ 	.word	0x00000640
        /*01f8*/ 	.word	0x000000ff
        /*01fc*/ 	.word	0x00007070
        /*0200*/ 	.short	0x0100
        /*0202*/ 	.byte	0x0b
	.zero		1


	//   ....[15]....
        /*0204*/ 	.word	0x00000650
        /*0208*/ 	.word	0x000000ff
        /*020c*/ 	.word	0x00007080
        /*0210*/ 	.short	0x0100
        /*0212*/ 	.byte	0x0b
	.zero		1


	//   ....[16]....
        /*0214*/ 	.word	0x00000660
        /*0218*/ 	.word	0x000000ff
        /*021c*/ 	.word	0x00007078
        /*0220*/ 	.short	0x0100
        /*0222*/ 	.byte	0x0b
	.zero		1


	//   ....[17]....
        /*0224*/ 	.word	0x00000670
        /*0228*/ 	.word	0x000000ff
        /*022c*/ 	.word	0x00007088
        /*0230*/ 	.short	0x0100
        /*0232*/ 	.byte	0x0b
	.zero		1


	//   ....[18]....
        /*0234*/ 	.word	0x000007b0
        /*0238*/ 	.word	0x000000ff
        /*023c*/ 	.word	0x00007090
        /*0240*/ 	.short	0x0100
        /*0242*/ 	.byte	0x08
	.zero		1


	//   ....[19]....
        /*0244*/ 	.word	0x000007c0
        /*0248*/ 	.word	0x000000ff
        /*024c*/ 	.word	0x00007098
        /*0250*/ 	.short	0x0100
        /*0252*/ 	.byte	0x08
	.zero		1


	//   ....[20]....
        /*0254*/ 	.word	0x000007d0
        /*0258*/ 	.word	0x000000ff
        /*025c*/ 	.word	0x000070a0
        /*0260*/ 	.short	0x0100
        /*0262*/ 	.byte	0x08
	.zero		1


	//   ....[21]....
        /*0264*/ 	.word	0x000007e0
        /*0268*/ 	.word	0x000000ff
        /*026c*/ 	.word	0x000070a8
        /*0270*/ 	.short	0x0100
        /*0272*/ 	.byte	0x08
	.zero		1


	//   ....[22]....
        /*0274*/ 	.word	0x000008e0
        /*0278*/ 	.word	0x000000ff
        /*027c*/ 	.word	0x000070c0
        /*0280*/ 	.short	0x0100
        /*0282*/ 	.byte	0x0b
	.zero		1


	//   ....[23]....
        /*0284*/ 	.word	0x000008f0
        /*0288*/ 	.word	0x000000ff
        /*028c*/ 	.word	0x000070c8
        /*0290*/ 	.short	0x0100
        /*0292*/ 	.byte	0x0b
	.zero		1


	//   ....[24]....
        /*0294*/ 	.word	0x00000e30
        /*0298*/ 	.word	0x000000ff
        /*029c*/ 	.word	0x00007050
        /*02a0*/ 	.short	0x010a
        /*02a2*/ 	.byte	0x06
	.zero		1


	//   ....[25]....
        /*02a4*/ 	.word	0x00000f20
        /*02a8*/ 	.word	0x000000ff
        /*02ac*/ 	.word	0x00007000
        /*02b0*/ 	.short	0x010a
        /*02b2*/ 	.byte	0x26
	.zero		1


	//   ....[26]....
        /*02b4*/ 	.word	0x00000f70
        /*02b8*/ 	.word	0x000000ff
        /*02bc*/ 	.word	0xfffffff8
        /*02c0*/ 	.short	0x010a
        /*02c2*/ 	.byte	0x10
	.zero		1


	//   ....[27]....
        /*02c4*/ 	.word	0x00002450
        /*02c8*/ 	.word	0x0000001a
        /*02cc*/ 	.word	0x00000000
        /*02d0*/ 	.short	0x0101
        /*02d2*/ 	.byte	0x0d
	.zero		1


	//   ....[28]....
        /*02d4*/ 	.word	0x00002530
        /*02d8*/ 	.word	0x000000ff
        /*02dc*/ 	.word	0x00007008
        /*02e0*/ 	.short	0x010a
        /*02e2*/ 	.byte	0x26
	.zero		1


	//   ....[29]....
        /*02e4*/ 	.word	0x00002730
        /*02e8*/ 	.word	0x000000ff
        /*02ec*/ 	.word	0x00000000
        /*02f0*/ 	.short	0x0101
        /*02f2*/ 	.byte	0x06
	.zero		1


	//   ....[30]....
        /*02f4*/ 	.word	0x000028a0
        /*02f8*/ 	.word	0x000000ff
        /*02fc*/ 	.word	0x00007000
        /*0300*/ 	.short	0x010a
        /*0302*/ 	.byte	0x06
	.zero		1


	//   ....[31]....
        /*0304*/ 	.word	0x00003980
        /*0308*/ 	.word	0x000000ff
        /*030c*/ 	.word	0x00007000
        /*0310*/ 	.short	0x010a
        /*0312*/ 	.byte	0x06
	.zero		1


	//   ....[32]....
        /*0314*/ 	.word	0x00003bc0
        /*0318*/ 	.word	0x000000ff
        /*031c*/ 	.word	0x00007000
        /*0320*/ 	.short	0x010a
        /*0322*/ 	.byte	0x06
	.zero		1


	//   ....[33]....
        /*0324*/ 	.word	0x00003d80
        /*0328*/ 	.word	0x000000ff
        /*032c*/ 	.word	0x00000000
        /*0330*/ 	.short	0x0101
        /*0332*/ 	.byte	0x06
	.zero		1


	//   ....[34]....
        /*0334*/ 	.word	0x00003e30
        /*0338*/ 	.word	0x000000ff
        /*033c*/ 	.word	0x00000000
        /*0340*/ 	.short	0x0101
        /*0342*/ 	.byte	0x06
	.zero		1


	//   ....[35]....
        /*0344*/ 	.word	0x00003fe0
        /*0348*/ 	.word	0x000000ff
        /*034c*/ 	.word	0x00007000
        /*0350*/ 	.short	0x010a
        /*0352*/ 	.byte	0x06
	.zero		1


	//   ....[36]....
        /*0354*/ 	.word	0x00005600
        /*0358*/ 	.word	0x000000ff
        /*035c*/ 	.word	0x00007000
        /*0360*/ 	.short	0x010a
        /*0362*/ 	.byte	0x06
	.zero		1


	//   ....[37]....
        /*0364*/ 	.word	0x000057f0
        /*0368*/ 	.word	0x000000ff
        /*036c*/ 	.word	0x00007000
        /*0370*/ 	.short	0x010a
        /*0372*/ 	.byte	0x06
	.zero		1


	//   ....[38]....
        /*0374*/ 	.word	0x000059b0
        /*0378*/ 	.word	0x000000ff
        /*037c*/ 	.word	0x00000000
        /*0380*/ 	.short	0x0101
        /*0382*/ 	.byte	0x06
	.zero		1


	//   ....[39]....
        /*0384*/ 	.word	0x00005a60
        /*0388*/ 	.word	0x000000ff
        /*038c*/ 	.word	0x00000000
        /*0390*/ 	.short	0x0101
        /*0392*/ 	.byte	0x06
	.zero		1


	//   ....[40]....
        /*0394*/ 	.word	0x00006070
        /*0398*/ 	.word	0x000000ff
        /*039c*/ 	.word	0x00000008
        /*03a0*/ 	.short	0x010a
        /*03a2*/ 	.byte	0x10
	.zero		1


	//   ....[41]....
        /*03a4*/ 	.word	0x00006b30
        /*03a8*/ 	.word	0x00000000
        /*03ac*/ 	.word	0x00007090
        /*03b0*/ 	.short	0x0101
        /*03b2*/ 	.byte	0x26
	.zero		1


	//   ....[42]....
        /*03b4*/ 	.word	0x00006d00
        /*03b8*/ 	.word	0x00000004
        /*03bc*/ 	.word	0x00007060
        /*03c0*/ 	.short	0x010a
        /*03c2*/ 	.byte	0x3f
	.zero		1


	//   ....[43]....
        /*03c4*/ 	.word	0x00006f50
        /*03c8*/ 	.word	0x00000002
        /*03cc*/ 	.word	0x00007028
        /*03d0*/ 	.short	0x010a
        /*03d2*/ 	.byte	0x3f
	.zero		1


	//   ....[44]....
        /*03d4*/ 	.word	0x00007190
        /*03d8*/ 	.word	0x00000004
        /*03dc*/ 	.word	0x00007060
        /*03e0*/ 	.short	0x010a
        /*03e2*/ 	.byte	0x3f
	.zero		1


	//   ....[45]....
        /*03e4*/ 	.word	0x00007400
        /*03e8*/ 	.word	0x00000003
        /*03ec*/ 	.word	0x00007028
        /*03f0*/ 	.short	0x010a
        /*03f2*/ 	.byte	0x3f
	.zero		1


	//   ....[46]....
        /*03f4*/ 	.word	0x00007710
        /*03f8*/ 	.word	0x00000007
        /*03fc*/ 	.word	0x00007028
        /*0400*/ 	.short	0x010a
        /*0402*/ 	.byte	0x3f
	.zero		1


	//   ....[47]....
        /*0404*/ 	.word	0x00007980
        /*0408*/ 	.word	0x00000004
        /*040c*/ 	.word	0x00007028
        /*0410*/ 	.short	0x010a
        /*0412*/ 	.byte	0x3f
	.zero		1


	//   ....[48]....
        /*0414*/ 	.word	0x00007be0
        /*0418*/ 	.word	0x00000007
        /*041c*/ 	.word	0x00007050
        /*0420*/ 	.short	0x010a
        /*0422*/ 	.byte	0x3f
	.zero		1


	//   ....[49]....
        /*0424*/ 	.word	0x00007c40
        /*0428*/ 	.word	0x00000002
        /*042c*/ 	.word	0x00007000
        /*0430*/ 	.short	0x010a
        /*0432*/ 	.byte	0x3f
	.zero		1


	//   ....[50]....
        /*0434*/ 	.word	0x00007ca0
        /*0438*/ 	.word	0x00000007
        /*043c*/ 	.word	0xfffffff8
        /*0440*/ 	.short	0x010a
        /*0442*/ 	.byte	0x3f
	.zero		1


	//   ....[51]....
        /*0444*/ 	.word	0x00007d00
        /*0448*/ 	.word	0x0000000a
        /*044c*/ 	.word	0x00007008
        /*0450*/ 	.short	0x010a
        /*0452*/ 	.byte	0x3f
	.zero		1


	//   ....[52]....
        /*0454*/ 	.word	0x00007d60
        /*0458*/ 	.word	0x00000004
        /*045c*/ 	.word	0x00007000
        /*0460*/ 	.short	0x010a
        /*0462*/ 	.byte	0x3f
	.zero		1


	//   ....[53]....
        /*0464*/ 	.word	0x00007dc0
        /*0468*/ 	.word	0x0000000c
        /*046c*/ 	.word	0x00007000
        /*0470*/ 	.short	0x010a
        /*0472*/ 	.byte	0x3f
	.zero		1


	//   ....[54]....
        /*0474*/ 	.word	0x00007e20
        /*0478*/ 	.word	0x0000000d
        /*047c*/ 	.word	0x00007000
        /*0480*/ 	.short	0x010a
        /*0482*/ 	.byte	0x3f
	.zero		1


	//   ....[55]....
        /*0484*/ 	.word	0x00007e80
        /*0488*/ 	.word	0x0000000a
        /*048c*/ 	.word	0x00007000
        /*0490*/ 	.short	0x010a
        /*0492*/ 	.byte	0x3f
	.zero		1


	//   ....[56]....
        /*0494*/ 	.word	0x00007ee0
        /*0498*/ 	.word	0x00000003
        /*049c*/ 	.word	0x00000008
        /*04a0*/ 	.short	0x010a
        /*04a2*/ 	.byte	0x3f
	.zero		1


	//   ....[57]....
        /*04a4*/ 	.word	0x00007f30
        /*04a8*/ 	.word	0x00000004
        /*04ac*/ 	.word	0x00007060
        /*04b0*/ 	.short	0x010a
        /*04b2*/ 	.byte	0x3f
	.zero		1


	//   ....[58]....
        /*04b4*/ 	.word	0x00007f80
        /*04b8*/ 	.word	0x00000002
        /*04bc*/ 	.word	0x00007028
        /*04c0*/ 	.short	0x010a
        /*04c2*/ 	.byte	0x3f
	.zero		1


	//   ....[59]....
        /*04c4*/ 	.word	0x00007fd0
        /*04c8*/ 	.word	0x00000004
        /*04cc*/ 	.word	0x00007060
        /*04d0*/ 	.short	0x010a
        /*04d2*/ 	.byte	0x3f
	.zero		1


	//   ....[60]....
        /*04d4*/ 	.word	0x00008020
        /*04d8*/ 	.word	0x00000003
        /*04dc*/ 	.word	0x00007028
        /*04e0*/ 	.short	0x010a
        /*04e2*/ 	.byte	0x3f
	.zero		1


	//   ....[61]....
        /*04e4*/ 	.word	0x00008070
        /*04e8*/ 	.word	0x00000007
        /*04ec*/ 	.word	0x00007028
        /*04f0*/ 	.short	0x010a
        /*04f2*/ 	.byte	0x3f
	.zero		1


	//   ....[62]....
        /*04f4*/ 	.word	0x000080c0
        /*04f8*/ 	.word	0x00000004
        /*04fc*/ 	.word	0x00007028
        /*0500*/ 	.short	0x010a
        /*0502*/ 	.byte	0x3f
	.zero		1


	//----- nvinfo : EIATTR_NUM_MBARRIERS
	.align		4
.L_37:
        /*0504*/ 	.byte	0x03, 0x38
        /*0506*/ 	.short	0x0018


	//----- nvinfo : EIATTR_EXIT_INSTR_OFFSETS
	.align		4
        /*0508*/ 	.byte	0x04, 0x1c
        /*050a*/ 	.short	(.L_39 - .L_38)


	//   ....[0]....
.L_38:
        /*050c*/ 	.word	0x00000990


	//   ....[1]....
        /*0510*/ 	.word	0x00006b40


	//   ....[2]....
        /*0514*/ 	.word	0x00006b80


	//   ....[3]....
        /*0518*/ 	.word	0x00007610


	//   ....[4]....
        /*051c*/ 	.word	0x00007bc0


	//----- nvinfo : EIATTR_MAX_THREADS
	.align		4
.L_39:
        /*0520*/ 	.byte	0x04, 0x05
        /*0522*/ 	.short	(.L_41 - .L_40)
.L_40:
        /*0524*/ 	.word	0x00000180
        /*0528*/ 	.word	0x00000001
        /*052c*/ 	.word	0x00000001


	//----- nvinfo : EIATTR_CRS_STACK_SIZE
	.align		4
.L_41:
        /*0530*/ 	.byte	0x04, 0x1e
        /*0532*/ 	.short	(.L_43 - .L_42)
.L_42:
        /*0534*/ 	.word	0x00000000


	//----- nvinfo : EIATTR_CBANK_PARAM_SIZE
	.align		4
.L_43:
        /*0538*/ 	.byte	0x03, 0x19
        /*053a*/ 	.short	0x0870


	//----- nvinfo : EIATTR_PARAM_CBANK
	.align		4
        /*053c*/ 	.byte	0x04, 0x0a
        /*053e*/ 	.short	(.L_45 - .L_44)
	.align		4
.L_44:
        /*0540*/ 	.word	index@(.nv.constant0._ZN7cutlass13device_kernelINS_4fmha6kernel28FmhaKernelTmaWarpSpecializedINS1_10collective30FmhaMainloopTmaWarpSpecializedINS_6half_tEffN4cute5tupleIJNS7_1CILi128EEENS9_ILi64EEENS9_ILi32EEEEEENS8_IJiNS9_ILi1EEENS8_IJiiEEEEEESG_SG_NS4_12CausalFusionEJEEENS4_15FmhaFwdEpilogueIS6_fNS8_IJSB_SC_SB_EEEEENS2_23IndividualTileSchedulerEJEEEEEvNT_6ParamsE)
        /*0544*/ 	.short	0x0210
        /*0546*/ 	.short	0x0870


	//----- nvinfo : EIATTR_SW_WAR
	.align		4
.L_45:
        /*0548*/ 	.byte	0x04, 0x36
        /*054a*/ 	.short	(.L_47 - .L_46)
.L_46:
        /*054c*/ 	.word	0x00000008
.L_47:


//--------------------- .nv.callgraph             --------------------------
	.section	.nv.callgraph,"",@"SHT_CUDA_CALLGRAPH"
	.align	4
	.sectionentsize	8
	.align		4
        /*0000*/ 	.word	0x00000000
	.align		4
        /*0004*/ 	.word	0xffffffff
	.align		4
        /*0008*/ 	.word	index@(_ZN7cutlass13device_kernelINS_4fmha6kernel28FmhaKernelTmaWarpSpecializedINS1_10collective30FmhaMainloopTmaWarpSpecializedINS_6half_tEffN4cute5tupleIJNS7_1CILi128EEENS9_ILi64EEENS9_ILi32EEEEEENS8_IJiNS9_ILi1EEENS8_IJiiEEEEEESG_SG_NS4_12CausalFusionEJEEENS4_15FmhaFwdEpilogueIS6_fNS8_IJSB_SC_SB_EEEEENS2_23IndividualTileSchedulerEJEEEEEvNT_6ParamsE)
	.align		4
        /*000c*/ 	.word	index@(__assertfail)
	.align		4
        /*0010*/ 	.word	0x00000000
	.align		4
        /*0014*/ 	.word	0xfffffffe
	.align		4
        /*0018*/ 	.word	0x00000000
	.align		4
        /*001c*/ 	.word	0xfffffffd
	.align		4
        /*0020*/ 	.word	0x00000000
	.align		4
        /*0024*/ 	.word	0xfffffffc


//--------------------- .nv.constant4             --------------------------
	.section	.nv.constant4,"a",@progbits
	.align	8
	.align		8
.nv.constant4:
        /*0000*/ 	.dword	__assertfail
	.align		8
        /*0008*/ 	.dword	__unnamed_1
	.align		8
        /*0010*/ 	.dword	_ZN39_INTERNAL_0762483e_4_k_cu_ec91e6d0_31844cuda3std3__45__cpo5beginE
	.align		8
        /*0018*/ 	.dword	_ZN39_INTERNAL_0762483e_4_k_cu_ec91e6d0_31844cuda3std3__45__cpo3endE
	.align		8
        /*0020*/ 	.dword	_ZN39_INTERNAL_0762483e_4_k_cu_ec91e6d0_31844cuda3std3__45__cpo6cbeginE
	.align		8
        /*0028*/ 	.dword	_ZN39_INTERNAL_0762483e_4_k_cu_ec91e6d0_31844cuda3std3__45__cpo4cendE
	.align		8
        /*0030*/ 	.dword	_ZN39_INTERNAL_0762483e_4_k_cu_ec91e6d0_31844cuda3std3__441_GLOBAL__N__0762483e_4_k_cu_ec91e6d0_31846ignoreE
	.align		8
        /*0038*/ 	.dword	_ZN39_INTERNAL_0762483e_4_k_cu_ec91e6d0_31844cuda3std3__419piecewise_constructE
	.align		8
        /*0040*/ 	.dword	_ZN39_INTERNAL_0762483e_4_k_cu_ec91e6d0_31844cuda3std3__48in_placeE
	.align		8
        /*0048*/ 	.dword	_ZN39_INTERNAL_0762483e_4_k_cu_ec91e6d0_31844cuda3std6ranges3__45__cpo4swapE
	.align		8
        /*0050*/ 	.dword	_ZN39_INTERNAL_0762483e_4_k_cu_ec91e6d0_31844cuda3std6ranges3__45__cpo9iter_moveE
	.align		8
        /*0058*/ 	.dword	_ZN39_INTERNAL_0762483e_4_k_cu_ec91e6d0_31844cute7productE
	.align		8
        /*0060*/ 	.dword	_ZN39_INTERNAL_0762483e_4_k_cu_ec91e6d0_31844cute1_E
	.align		8
        /*0068*/ 	.dword	$str$24
	.align		8
        /*0070*/ 	.dword	$str$25


//--------------------- .text._ZN7cutlass13device_kernelINS_4fmha6kernel28FmhaKernelTmaWarpSpecializedINS1_10collective30FmhaMainloopTmaWarpSpecializedINS_6half_tEffN4cute5tupleIJNS7_1CILi128EEENS9_ILi64EEENS9_ILi32EEEEEENS8_IJiNS9_ILi1EEENS8_IJiiEEEEEESG_SG_NS4_12CausalFusionEJEEENS4_15FmhaFwdEpilogueIS6_fNS8_IJSB_SC_SB_EEEEENS2_23IndividualTileSchedulerEJEEEEEvNT_6ParamsE --------------------------
	.section	.text._ZN7cutlass13device_kernelINS_4fmha6kernel28FmhaKernelTmaWarpSpecializedINS1_10collective30FmhaMainloopTmaWarpSpecializedINS_6half_tEffN4cute5tupleIJNS7_1CILi128EEENS9_ILi64EEENS9_ILi32EEEEEENS8_IJiNS9_ILi1EEENS8_IJiiEEEEEESG_SG_NS4_12CausalFusionEJEEENS4_15FmhaFwdEpilogueIS6_fNS8_IJSB_SC_SB_EEEEENS2_23IndividualTileSchedulerEJEEEEEvNT_6ParamsE,"ax",@progbits
	.align	128
.text._ZN7cutlass13device_kernelINS_4fmha6kernel28FmhaKernelTmaWarpSpecializedINS1_10collective30FmhaMainloopTmaWarpSpecializedINS_6half_tEffN4cute5tupleIJNS7_1CILi128EEENS9_ILi64EEENS9_ILi32EEEEEENS8_IJiNS9_ILi1EEENS8_IJiiEEEEEESG_SG_NS4_12CausalFusionEJEEENS4_15FmhaFwdEpilogueIS6_fNS8_IJSB_SC_SB_EEEEENS2_23IndividualTileSchedulerEJEEEEEvNT_6ParamsE:
        .type           _ZN7cutlass13device_kernelINS_4fmha6kernel28FmhaKernelTmaWarpSpecializedINS1_10collective30FmhaMainloopTmaWarpSpecializedINS_6half_tEffN4cute5tupleIJNS7_1CILi128EEENS9_ILi64EEENS9_ILi32EEEEEENS8_IJiNS9_ILi1EEENS8_IJiiEEEEEESG_SG_NS4_12CausalFusionEJEEENS4_15FmhaFwdEpilogueIS6_fNS8_IJSB_SC_SB_EEEEENS2_23IndividualTileSchedulerEJEEEEEvNT_6ParamsE,@function
        .size           _ZN7cutlass13device_kernelINS_4fmha6kernel28FmhaKernelTmaWarpSpecializedINS1_10collective30FmhaMainloopTmaWarpSpecializedINS_6half_tEffN4cute5tupleIJNS7_1CILi128EEENS9_ILi64EEENS9_ILi32EEEEEENS8_IJiNS9_ILi1EEENS8_IJiiEEEEEESG_SG_NS4_12CausalFusionEJEEENS4_15FmhaFwdEpilogueIS6_fNS8_IJSB_SC_SB_EEEEENS2_23IndividualTileSchedulerEJEEEEEvNT_6ParamsE,(.L_x_117 - _ZN7cutlass13device_kernelINS_4fmha6kernel28FmhaKernelTmaWarpSpecializedINS1_10collective30FmhaMainloopTmaWarpSpecializedINS_6half_tEffN4cute5tupleIJNS7_1CILi128EEENS9_ILi64EEENS9_ILi32EEEEEENS8_IJiNS9_ILi1EEENS8_IJiiEEEEEESG_SG_NS4_12CausalFusionEJEEENS4_15FmhaFwdEpilogueIS6_fNS8_IJSB_SC_SB_EEEEENS2_23IndividualTileSchedulerEJEEEEEvNT_6ParamsE)
        .other          _ZN7cutlass13device_kernelINS_4fmha6kernel28FmhaKernelTmaWarpSpecializedINS1_10collective30FmhaMainloopTmaWarpSpecializedINS_6half_tEffN4cute5tupleIJNS7_1CILi128EEENS9_ILi64EEENS9_ILi32EEEEEENS8_IJiNS9_ILi1EEENS8_IJiiEEEEEESG_SG_NS4_12CausalFusionEJEEENS4_15FmhaFwdEpilogueIS6_fNS8_IJSB_SC_SB_EEEEENS2_23IndividualTileSchedulerEJEEEEEvNT_6ParamsE,@"STO_CUDA_ENTRY STV_DEFAULT"
_ZN7cutlass13device_kernelINS_4fmha6kernel28FmhaKernelTmaWarpSpecializedINS1_10collective30FmhaMainloopTmaWarpSpecializedINS_6half_tEffN4cute5tupleIJNS7_1CILi128EEENS9_ILi64EEENS9_ILi32EEEEEENS8_IJiNS9_ILi1EEENS8_IJiiEEEEEESG_SG_NS4_12CausalFusionEJEEENS4_15FmhaFwdEpilogueIS6_fNS8_IJSB_SC_SB_EEEEENS2_23IndividualTileSchedulerEJEEEEEvNT_6ParamsE:
[----:B------:R-:W1:Y:S01]  /*0000*/  LDC R1, c[0x0][0x28] ;  /* 0x00000a00ff017b82 */ /* 0x000e620000000800 */
[----:B------:R-:W2:Y:S01]  /*0010*/  S2R R0, SR_TID.X ;  /* 0x0000000000007919 */ /* 0x000ea20000002100 */
[----:B------:R-:W-:Y:S01]  /*0020*/  ELECT P1, URZ, PT ;  /* 0x00000000003f782f */ /* 0x000fe20003820000 */
[----:B------:R-:W-:Y:S01]  /*0030*/  BSSY B0, `(.L_x_0) ;  /* 0x0000017000007945 */ /* 0x000fe20003800000 */
[----:B--2---:R-:W-:-:S05]  /*0040*/  SHF.R.U32.HI R2, RZ, 0x5, R0 ;  /* 0x00000005ff027819 */ /* 0x004fca0000011600 */
[----:B------:R-:W2:Y:S02]  /*0050*/  SHFL.IDX PT, R3, R2, RZ, 0x1f ;  /* 0x00001fff02037589 */ /* 0x000ea400000e0000 */
[----:B--2---:R-:W-:Y:S02]  /*0060*/  R2UR UR4, R3 ;  /* 0x00000000030472ca */ /* 0x004fe400000e0000 */
[----:B------:R-:W-:-:S06]  /*0070*/  SHF.R.U32.HI R3, RZ, 0x7, R0 ;  /* 0x00000007ff037819 */ /* 0x000fcc0000011600 */
[----:B------:R-:W2:Y:S05]  /*0080*/  SHFL.IDX PT, R3, R3, RZ, 0x1f ;  /* 0x00001fff03037589 */ /* 0x000eaa00000e0000 */
[----:B------:R-:W-:Y:S02]  /*0090*/  USHF.R.S32.HI UR5, URZ, 0x1f, UR4 ;  /* 0x0000001f3f057899 */ /* 0x000fe40008011404 */
[----:B------:R-:W-:Y:S02]  /*00a0*/  ISETP.NE.OR P0, PT, RZ, UR4, !P1 ;  /* 0x00000004ff007c0c */ /* 0x000fe4000cf05670 */
[----:B------:R-:W-:-:S04]  /*00b0*/  ULEA.HI UR5, UR5, UR4, URZ, 0x2 ;  /* 0x0000000405057291 */ /* 0x000fc8000f8f103f */
[----:B------:R-:W-:-:S04]  /*00c0*/  ULOP3.LUT UR5, UR5, 0xfffffffc, URZ, 0xc0, !UPT ;  /* 0xfffffffc05057892 */ /* 0x000fc8000f8ec03f */
[----:B------:R-:W-:-:S03]  /*00d0*/  UIADD3 UR10, UR4, -UR5, URZ ;  /* 0x80000005040a7290 */ /* 0x000fc6000fffe03f */
[----:B-1----:R-:W-:Y:S09]  /*00e0*/  @P0 BRA `(.L_x_1) ;  /* 0x00000000002c0947 */ /* 0x002ff20003800000 */
[----:B------:R-:W-:Y:S02]  /*00f0*/  ULDC.64 UR4, c[0x0][0x198] ;  /* 0x0000660000047ab9 */ /* 0x000fe40000000a00 */
[----:B------:R-:W-:Y:S02]  /*0100*/  UIADD3 UR6, UP0, UR4, 0xf0, URZ ;  /* 0x000000f004067890 */ /* 0x000fe4000ff1e03f */
[----:B------:R-:W-:Y:S02]  /*0110*/  UIADD3 UR8, UP1, UR4, 0x1f0, URZ ;  /* 0x000001f004087890 */ /* 0x000fe4000ff3e03f */
[----:B------:R-:W-:Y:S02]  /*0120*/  UIADD3 UR4, UP2, UR4, 0x2f0, URZ ;  /* 0x000002f004047890 */ /* 0x000fe4000ff5e03f */
[----:B------:R-:W-:Y:S02]  /*0130*/  UIADD3.X UR7, URZ, UR5, URZ, UP0, !UPT ;  /* 0x000000053f077290 */ /* 0x000fe400087fe43f */
[----:B------:R-:W-:-:S02]  /*0140*/  UIADD3.X UR9, URZ, UR5, URZ, UP1, !UPT ;  /* 0x000000053f097290 */ /* 0x000fc40008ffe43f */
[----:B------:R-:W-:-:S05]  /*0150*/  UIADD3.X UR5, URZ, UR5, URZ, UP2, !UPT ;  /* 0x000000053f057290 */ /* 0x000fca00097fe43f */
[----:B------:R1:W-:Y:S02]  /*0160*/  UTMACCTL.PF [UR6] ;  /* 0x00000000060079b9 */ /* 0x0003e40008040000 */
[----:B------:R1:W-:Y:S02]  /*0170*/  UTMACCTL.PF [UR8] ;  /* 0x00000000080079b9 */ /* 0x0003e40008040000 */
[----:B------:R1:W-:Y:S02]  /*0180*/  UTMACCTL.PF [UR4] ;  /* 0x00000000040079b9 */ /* 0x0003e40008040000 */
[----:B-1----:R-:W-:Y:S01]  /*0190*/  NOP ;  /* 0x0000000000007918 */ /* 0x002fe20000000000 */
.L_x_1:
[----:B------:R-:W-:Y:S05]  /*01a0*/  BSYNC B0 ;  /* 0x0000000000007941 */ /* 0x000fea0003800000 */
.L_x_0:
[----:B------:R-:W1:Y:S01]  /*01b0*/  SHFL.IDX PT, R4, R2, RZ, 0x1f ;  /* 0x00001fff02047589 */ /* 0x000e6200000e0000 */
[----:B--2---:R-:W-:Y:S01]  /*01c0*/  R2UR UR36, R3 ;  /* 0x00000000032472ca */ /* 0x004fe200000e0000 */
[----:B------:R-:W-:-:S12]  /*01d0*/  UISETP.NE.AND UP0, UPT, UR10, 0x1, UPT ;  /* 0x000000010a00788c */ /* 0x000fd8000bf05270 */
[----:B------:R-:W-:Y:S02]  /*01e0*/  UIADD3 UR7, UR36, -0x1, URZ ;  /* 0xffffffff24077890 */ /* 0x000fe4000fffe03f */
[----:B------:R-:W-:Y:S02]  /*01f0*/  UISETP.EQ.AND UP2, UPT, UR36, URZ, !UP0 ;  /* 0x0000003f2400728c */ /* 0x000fe4000c742270 */
[----:B------:R-:W-:Y:S02]  /*0200*/  UISETP.GE.U32.AND UP1, UPT, UR7, 0x4, UPT ;  /* 0x000000040700788c */ /* 0x000fe4000bf26070 */
[----:B------:R-:W-:Y:S01]  /*0210*/  USEL UR6, URZ, 0x1, !UP2 ;  /* 0x000000013f067887 */ /* 0x000fe2000d000000 */
[----:B-1----:R-:W-:-:S03]  /*0220*/  ISETP.NE.AND P0, PT, R4, RZ, PT ;  /* 0x000000ff0400720c */ /* 0x002fc60003f05270 */
[----:B------:R-:W-:-:S10]  /*0230*/  USEL UR6, UR6, 0x2, UP1 ;  /* 0x0000000206067887 */ /* 0x000fd40008800000 */
[----:B------:R-:W-:Y:S05]  /*0240*/  @P0 BRA `(.L_x_2) ;  /* 0x0000000000480947 */ /* 0x000fea0003800000 */
[----:B------:R-:W1:Y:S01]  /*0250*/  S2UR UR11, SR_CgaCtaId ;  /* 0x00000000000b79c3 */ /* 0x000e620000008800 */
[----:B------:R-:W-:Y:S01]  /*0260*/  UMOV UR4, 0x400 ;  /* 0x0000040000047882 */ /* 0x000fe20000000000 */
[----:B------:R-:W-:Y:S01]  /*0270*/  UMOV UR5, 0x1 ;  /* 0x0000000100057882 */ /* 0x000fe20000000000 */
[----:B------:R-:W-:Y:S01]  /*0280*/  UMOV UR8, 0x80 ;  /* 0x0000008000087882 */ /* 0x000fe20000000000 */
[----:B------:R-:W-:Y:S01]  /*0290*/  ELECT P0, URZ, PT ;  /* 0x00000000003f782f */ /* 0x000fe20003800000 */
[----:B------:R-:W-:-:S04]  /*02a0*/  UIADD3 UR8, -UR8, 0x100000, URZ ;  /* 0x0010000008087890 */ /* 0x000fc8000fffe13f */
[----:B------:R-:W-:Y:S02]  /*02b0*/  USHF.L.U32 UR9, UR8, 0xb, URZ ;  /* 0x0000000b08097899 */ /* 0x000fe4000800063f */
[----:B------:R-:W-:Y:S02]  /*02c0*/  USHF.L.U32 UR8, UR8, 0x1, URZ ;  /* 0x0000000108087899 */ /* 0x000fe4000800063f */
[----:B-1----:R-:W-:Y:S02]  /*02d0*/  ULEA UR11, UR11, UR4, 0x18 ;  /* 0x000000040b0b7291 */ /* 0x002fe4000f8ec03f */
[----:B------:R-:W-:-:S04]  /*02e0*/  UIADD3 UR4, -UR5, 0x100000, URZ ;  /* 0x0010000005047890 */ /* 0x000fc8000fffe13f */
[----:B------:R-:W-:Y:S02]  /*02f0*/  USHF.L.U32 UR5, UR4, 0xb, URZ ;  /* 0x0000000b04057899 */ /* 0x000fe4000800063f */
[----:B------:R-:W-:Y:S01]  /*0300*/  USHF.L.U32 UR4, UR4, 0x1, URZ ;  /* 0x0000000104047899 */ /* 0x000fe2000800063f */
[----:B------:R-:W1:Y:S11]  /*0310*/  FENCE.VIEW.ASYNC.S ;  /* 0x00000000000073c6 */ /* 0x000e760000000000 */
[----:B-1----:R1:W2:Y:S01]  /*0320*/  SYNCS.EXCH.64 URZ, [UR11+0x7050], UR4 ;  /* 0x007050040b3f75b2 */ /* 0x0022a20008000100 */
[----:B------:R1:W3:Y:S01]  /*0330*/  SYNCS.EXCH.64 URZ, [UR11+0x7060], UR8 ;  /* 0x007060080b3f75b2 */ /* 0x0002e20008000100 */
[----:B------:R1:W4:Y:S01]  /*0340*/  SYNCS.EXCH.64 URZ, [UR11+0x7058], UR4 ;  /* 0x007058040b3f75b2 */ /* 0x0003220008000100 */
[----:B------:R1:W1:Y:S01]  /*0350*/  SYNCS.EXCH.64 URZ, [UR11+0x7068], UR8 ;  /* 0x007068080b3f75b2 */ /* 0x0002620008000100 */
[----:B------:R-:W-:Y:S01]  /*0360*/  NOP ;  /* 0x0000000000007918 */ /* 0x000fe20000000000 */
.L_x_2:
[----:B------:R-:W5:Y:S01]  /*0370*/  SHFL.IDX PT, R3, R2, RZ, 0x1f ;  /* 0x00001fff02037589 */ /* 0x000f6200000e0000 */
[----:B------:R-:W-:Y:S01]  /*0380*/  NOP ;  /* 0x0000000000007918 */ /* 0x000fe20000000000 */
[----:B-----5:R-:W-:-:S13]  /*0390*/  ISETP.NE.AND P0, PT, R3, RZ, PT ;  /* 0x000000ff0300720c */ /* 0x020fda0003f05270 */
[----:B------:R-:W-:Y:S05]  /*03a0*/  @P0 BRA `(.L_x_3) ;  /* 0x0000000000600947 */ /* 0x000fea0003800000 */
[----:B-1----:R-:W1:Y:S01]  /*03b0*/  S2UR UR5, SR_CgaCtaId ;  /* 0x00000000000579c3 */ /* 0x002e620000008800 */
[----:B------:R-:W-:Y:S01]  /*03c0*/  UMOV UR4, 0x400 ;  /* 0x0000040000047882 */ /* 0x000fe20000000000 */
[----:B------:R-:W-:Y:S01]  /*03d0*/  UMOV UR8, 0x1 ;  /* 0x0000000100087882 */ /* 0x000fe20000000000 */
[----:B------:R-:W-:Y:S01]  /*03e0*/  UMOV UR12, 0x100 ;  /* 0x00000100000c7882 */ /* 0x000fe20000000000 */
[----:B------:R-:W-:-:S04]  /*03f0*/  UIADD3 UR8, -UR8, 0x100000, URZ ;  /* 0x0010000008087890 */ /* 0x000fc8000fffe13f */
[----:B------:R-:W-:Y:S02]  /*0400*/  USHF.L.U32 UR9, UR8, 0xb, URZ ;  /* 0x0000000b08097899 */ /* 0x000fe4000800063f */
[----:B------:R-:W-:Y:S01]  /*0410*/  USHF.L.U32 UR8, UR8, 0x1, URZ ;  /* 0x0000000108087899 */ /* 0x000fe2000800063f */
[----:B------:R-:W-:Y:S01]  /*0420*/  ELECT P0, URZ, PT ;  /* 0x00000000003f782f */ /* 0x000fe20003800000 */
[----:B-1----:R-:W-:Y:S02]  /*0430*/  ULEA UR11, UR5, UR4, 0x18 ;  /* 0x00000004050b7291 */ /* 0x002fe4000f8ec03f */
[----:B------:R-:W-:-:S04]  /*0440*/  UIADD3 UR4, -UR12, 0x100000, URZ ;  /* 0x001000000c047890 */ /* 0x000fc8000fffe13f */
[----:B------:R-:W-:Y:S02]  /*0450*/  USHF.L.U32 UR5, UR4, 0xb, URZ ;  /* 0x0000000b04057899 */ /* 0x000fe4000800063f */
[----:B------:R-:W-:Y:S01]  /*0460*/  USHF.L.U32 UR4, UR4, 0x1, URZ ;  /* 0x0000000104047899 */ /* 0x000fe2000800063f */
[----:B------:R-:W1:Y:S03]  /*0470*/  FENCE.VIEW.ASYNC.S ;  /* 0x00000000000073c6 */ /* 0x000e660000000000 */
[----:B-1----:R1:W1:Y:S08]  /*0480*/  SYNCS.EXCH.64 URZ, [UR11+0x7000], UR8 ;  /* 0x007000080b3f75b2 */ /* 0x0022700008000100 */
[----:B------:R1:W1:Y:S01]  /*0490*/  SYNCS.EXCH.64 URZ, [UR11+0x7028], UR4 ;  /* 0x007028040b3f75b2 */ /* 0x0002620008000100 */
        /* <DEDUP_REMOVED lines=8> */
[----:B------:R-:W-:Y:S01]  /*0520*/  NOP ;  /* 0x0000000000007918 */ /* 0x000fe20000000000 */
.L_x_3:
        /* <DEDUP_REMOVED lines=21> */
[----:B------:R-:W-:Y:S01]  /*0680*/  NOP ;  /* 0x0000000000007918 */ /* 0x000fe20000000000 */
.L_x_4:
[----:B------:R-:W5:Y:S01]  /*0690*/  SHFL.IDX PT, R3, R2, RZ, 0x1f ;  /* 0x00001fff02037589 */ /* 0x000f6200000e0000 */
[----:B------:R-:W-:Y:S01]  /*06a0*/  ELECT P0, URZ, PT ;  /* 0x00000000003f782f */ /* 0x000fe20003800000 */
[----:B------:R-:W-:Y:S01]  /*06b0*/  NOP ;  /* 0x0000000000007918 */ /* 0x000fe20000000000 */
[----:B-1----:R-:W-:Y:S02]  /*06c0*/  UMOV UR4, 0x80 ;  /* 0x0000008000047882 */ /* 0x002fe40000000000 */
[C---:B-----5:R-:W-:Y:S02]  /*06d0*/  ISETP.NE.OR P0, PT, R3.reuse, RZ, !P0 ;  /* 0x000000ff0300720c */ /* 0x060fe40004705670 */
[----:B------:R-:W-:-:S11]  /*06e0*/  ISETP.NE.AND P2, PT, R3, RZ, PT ;  /* 0x000000ff0300720c */ /* 0x000fd60003f45270 */
[----:B------:R-:W-:Y:S01]  /*06f0*/  VOTEU.ALL UP2, P0 ;  /* 0x00000000003f7886 */ /* 0x000fe20000040000 */
[----:B------:R-:W-:Y:S01]  /*0700*/  VOTEU.ALL UP3, P0 ;  /* 0x00000000003f7886 */ /* 0x000fe20000060000 */
[----:B------:R-:W-:Y:S01]  /*0710*/  VOTEU.ALL UP4, P0 ;  /* 0x00000000003f7886 */ /* 0x000fe20000080000 */
[----:B------:R-:W-:Y:S02]  /*0720*/  VOTEU.ALL UP5, P0 ;  /* 0x00000000003f7886 */ /* 0x000fe400000a0000 */
[----:B------:R-:W1:Y:S01]  /*0730*/  @!UP2 S2UR UR9, SR_CgaCtaId ;  /* 0x000000000009a9c3 */ /* 0x000e620000008800 */
[----:B------:R-:W-:Y:S01]  /*0740*/  @!UP2 UMOV UR8, 0x400 ;  /* 0x000004000008a882 */ /* 0x000fe20000000000 */
[----:B------:R-:W-:-:S04]  /*0750*/  @!UP2 UIADD3 UR4, -UR4, 0x100000, URZ ;  /* 0x001000000404a890 */ /* 0x000fc8000fffe13f */
[----:B------:R-:W-:Y:S02]  /*0760*/  @!UP2 USHF.L.U32 UR5, UR4, 0xb, URZ ;  /* 0x0000000b0405a899 */ /* 0x000fe4000800063f */
[----:B------:R-:W-:Y:S02]  /*0770*/  @!UP2 USHF.L.U32 UR4, UR4, 0x1, URZ ;  /* 0x000000010404a899 */ /* 0x000fe4000800063f */
[----:B-1----:R-:W-:Y:S01]  /*0780*/  @!UP2 ULEA UR8, UR9, UR8, 0x18 ;  /* 0x000000080908a291 */ /* 0x002fe2000f8ec03f */
[----:B------:R-:W-:Y:S01]  /*0790*/  VOTEU.ALL UP2, P0 ;  /* 0x00000000003f7886 */ /* 0x000fe20000040000 */
[----:B------:R-:W1:Y:S10]  /*07a0*/  FENCE.VIEW.ASYNC.S ;  /* 0x00000000000073c6 */ /* 0x000e740000000000 */
[----:B-1----:R1:W1:Y:S01]  /*07b0*/  @!UP2 SYNCS.EXCH.64 URZ, [UR8+0x7090], UR4 ;  /* 0x00709004083fa5b2 */ /* 0x0022620008000100 */
[----:B------:R1:W1:Y:S01]  /*07c0*/  @!UP3 SYNCS.EXCH.64 URZ, [UR8+0x7098], UR4 ;  /* 0x00709804083fb5b2 */ /* 0x0002620008000100 */
[----:B------:R1:W1:Y:S01]  /*07d0*/  @!UP4 SYNCS.EXCH.64 URZ, [UR8+0x70a0], UR4 ;  /* 0x0070a004083fc5b2 */ /* 0x0002620008000100 */
[----:B------:R1:W1:Y:S01]  /*07e0*/  @!UP5 SYNCS.EXCH.64 URZ, [UR8+0x70a8], UR4 ;  /* 0x0070a804083fd5b2 */ /* 0x0002620008000100 */
[----:B------:R-:W-:Y:S01]  /*07f0*/  NOP ;  /* 0x0000000000007918 */ /* 0x000fe20000000000 */
[----:B------:R-:W-:Y:S05]  /*0800*/  @P2 BRA `(.L_x_5) ;  /* 0x0000000000402947 */ /* 0x000fea0003800000 */
[----:B-1----:R-:W1:Y:S01]  /*0810*/  S2UR UR5, SR_CgaCtaId ;  /* 0x00000000000579c3 */ /* 0x002e620000008800 */
[----:B------:R-:W-:Y:S01]  /*0820*/  UMOV UR4, 0x400 ;  /* 0x0000040000047882 */ /* 0x000fe20000000000 */
[----:B------:R-:W-:Y:S01]  /*0830*/  UMOV UR8, 0x20 ;  /* 0x0000002000087882 */ /* 0x000fe20000000000 */
[----:B------:R-:W-:Y:S01]  /*0840*/  UMOV UR9, 0x80 ;  /* 0x0000008000097882 */ /* 0x000fe20000000000 */
[----:B------:R-:W-:Y:S01]  /*0850*/  ELECT P0, URZ, PT ;  /* 0x00000000003f782f */ /* 0x000fe20003800000 */
[----:B-1----:R-:W-:Y:S02]  /*0860*/  ULEA UR11, UR5, UR4, 0x18 ;  /* 0x00000004050b7291 */ /* 0x002fe4000f8ec03f */
[----:B------:R-:W-:-:S04]  /*0870*/  UIADD3 UR4, -UR8, 0x100000, URZ ;  /* 0x0010000008047890 */ /* 0x000fc8000fffe13f */
[----:B------:R-:W-:Y:S02]  /*0880*/  USHF.L.U32 UR5, UR4, 0xb, URZ ;  /* 0x0000000b04057899 */ /* 0x000fe4000800063f */
[----:B------:R-:W-:Y:S02]  /*0890*/  USHF.L.U32 UR4, UR4, 0x1, URZ ;  /* 0x0000000104047899 */ /* 0x000fe4000800063f */
[----:B------:R-:W-:-:S04]  /*08a0*/  UIADD3 UR8, -UR9, 0x100000, URZ ;  /* 0x0010000009087890 */ /* 0x000fc8000fffe13f */
[----:B------:R-:W-:Y:S02]  /*08b0*/  USHF.L.U32 UR9, UR8, 0xb, URZ ;  /* 0x0000000b08097899 */ /* 0x000fe4000800063f */
[----:B------:R-:W-:Y:S01]  /*08c0*/  USHF.L.U32 UR8, UR8, 0x1, URZ ;  /* 0x0000000108087899 */ /* 0x000fe2000800063f */
[----:B------:R-:W1:Y:S03]  /*08d0*/  FENCE.VIEW.ASYNC.S ;  /* 0x00000000000073c6 */ /* 0x000e660000000000 */
[----:B-1----:R1:W1:Y:S08]  /*08e0*/  SYNCS.EXCH.64 URZ, [UR11+0x70c0], UR4 ;  /* 0x0070c0040b3f75b2 */ /* 0x0022700008000100 */
[----:B------:R1:W1:Y:S01]  /*08f0*/  SYNCS.EXCH.64 URZ, [UR11+0x70c8], UR8 ;  /* 0x0070c8080b3f75b2 */ /* 0x0002620008000100 */
[----:B------:R-:W-:Y:S01]  /*0900*/  NOP ;  /* 0x0000000000007918 */ /* 0x000fe20000000000 */
.L_x_5:
[----:B------:R-:W-:Y:S01]  /*0910*/  ISETP.NE.AND P0, PT, RZ, UR36, PT ;  /* 0x00000024ff007c0c */ /* 0x000fe2000bf05270 */
[----:B------:R-:W-:Y:S01]  /*0920*/  IMAD.U32 R2, RZ, RZ, UR10 ;  /* 0x0000000aff027e24 */ /* 0x000fe2000f8e00ff */
[----:B------:R-:W-:Y:S01]  /*0930*/  NOP ;  /* 0x0000000000007918 */ /* 0x000fe20000000000 */
[----:B-1234-:R-:W-:Y:S03]  /*0940*/  BAR.SYNC.DEFER_BLOCKING 0x0 ;  /* 0x0000000000007b1d */ /* 0x01efe60000010000 */
[----:B------:R-:W-:-:S07]  /*0950*/  ISETP.EQ.AND P2, PT, R2, 0x1, P1 ;  /* 0x000000010200780c */ /* 0x000fce0000f42270 */
[----:B------:R-:W-:Y:S06]  /*0960*/  @!P0 BRA `(.L_x_6) ;  /* 0x0000006000788947 */ /* 0x000fec0003800000 */
[----:B------:R-:W-:-:S06]  /*0970*/  UISETP.GT.U32.AND UP2, UPT, UR7, 0x3, UPT ;  /* 0x000000030700788c */ /* 0x000fcc000bf44070 */
[----:B------:R-:W-:-:S13]  /*0980*/  PLOP3.LUT P0, PT, PT, PT, UP2, 0x80, 0x0 ;  /* 0x000000000000781c */ /* 0x000fda0003f0f028 */
[----:B------:R-:W-:Y:S05]  /*0990*/  @P0 EXIT ;  /* 0x000000000000094d */ /* 0x000fea0003800000 */
.L_x_7:
[----:B------:R-:W-:-:S08]  /*09a0*/  NOP ;  /* 0x0000000000007918 */ /* 0x000fd00000000000 */
[----:B------:R-:W1:Y:S02]  /*09b0*/  USETMAXREG.TRY_ALLOC.CTAPOOL UP2, 0xf0 ;  /* 0x000000f0000079c8 */ /* 0x000e640008040600 */
[----:B-1----:R-:W-:-:S13]  /*09c0*/  PLOP3.LUT P0, PT, PT, PT, UP2, 0x80, 0x0 ;  /* 0x000000000000781c */ /* 0x002fda0003f0f028 */
[----:B------:R-:W-:Y:S05]  /*09d0*/  @!P0 BRA `(.L_x_7) ;  /* 0xfffffffc00f08947 */ /* 0x000fea000383ffff */
[----:B------:R-:W-:Y:S01]  /*09e0*/  UISETP.NE.AND UP2, UPT, UR36, 0x1, UPT ;  /* 0x000000012400788c */ /* 0x000fe2000bf45270 */
[----:B------:R-:W1:Y:S01]  /*09f0*/  S2UR UR8, SR_CTAID.X ;  /* 0x00000000000879c3 */ /* 0x000e620000002500 */
[----:B------:R-:W-:Y:S01]  /*0a00*/  UMOV UR4, URZ ;  /* 0x0000003f00047c82 */ /* 0x000fe20008000000 */
[----:B------:R-:W-:-:S03]  /*0a10*/  UMOV UR5, URZ ;  /* 0x0000003f00057c82 */ /* 0x000fc60008000000 */
[----:B------:R-:W-:-:S13]  /*0a20*/  PLOP3.LUT P0, PT, PT, PT, UP2, 0x80, 0x0 ;  /* 0x000000000000781c */ /* 0x000fda0003f0f028 */
[----:B------:R-:W-:Y:S05]  /*0a30*/  @!P0 BRA `(.L_x_8) ;  /* 0x00000000003c8947 */ /* 0x000fea0003800000 */
[----:B------:R-:W-:Y:S01]  /*0a40*/  UISETP.NE.AND UP2, UPT, UR36, 0x2, UPT ;  /* 0x000000022400788c */ /* 0x000fe2000bf45270 */
[----:B------:R-:W-:-:S05]  /*0a50*/  UMOV UR5, 0x1 ;  /* 0x0000000100057882 */ /* 0x000fca0000000000 */
[----:B------:R-:W-:-:S13]  /*0a60*/  PLOP3.LUT P1, PT, PT, PT, UP2, 0x80, 0x0 ;  /* 0x000000000000781c */ /* 0x000fda0003f2f028 */
[----:B------:R-:W-:Y:S05]  /*0a70*/  @!P1 BRA `(.L_x_8) ;  /* 0x00000000002c9947 */ /* 0x000fea0003800000 */
[----:B------:R-:W-:-:S06]  /*0a80*/  UISETP.NE.AND UP2, UPT, UR36, 0x3, UPT ;  /* 0x000000032400788c */ /* 0x000fcc000bf45270 */
[----:B------:R-:W-:-:S13]  /*0a90*/  PLOP3.LUT P1, PT, PT, PT, UP2, 0x80, 0x0 ;  /* 0x000000000000781c */ /* 0x000fda0003f2f028 */
[----:B------:R-:W-:Y:S05]  /*0aa0*/  @!P1 BRA `(.L_x_9) ;  /* 0x0000000000189947 */ /* 0x000fea0003800000 */
[----:B------:R-:W-:-:S11]  /*0ab0*/  UISETP.NE.AND UP2, UPT, UR36, 0x4, UPT ;  /* 0x000000042400788c */ /* 0x000fd6000bf45270 */
[----:B------:R-:W-:Y:S01]  /*0ac0*/  @!UP2 UMOV UR4, 0x1 ;  /* 0x000000010004a882 */ /* 0x000fe20000000000 */
[----:B------:R-:W-:Y:S01]  /*0ad0*/  @!UP2 UMOV UR5, 0x1 ;  /* 0x000000010005a882 */ /* 0x000fe20000000000 */
[----:B------:R-:W-:Y:S01]  /*0ae0*/  @UP2 UMOV UR4, URZ ;  /* 0x0000003f00042c82 */ /* 0x000fe20008000000 */
[----:B------:R-:W-:Y:S01]  /*0af0*/  @UP2 UMOV UR5, URZ ;  /* 0x0000003f00052c82 */ /* 0x000fe20008000000 */
[----:B------:R-:W-:Y:S05]  /*0b00*/  BRA `(.L_x_8) ;  /* 0x0000000000087947 */ /* 0x000fea0003800000 */
.L_x_9:
[----:B------:R-:W-:Y:S01]  /*0b10*/  UMOV UR4, 0x1 ;  /* 0x0000000100047882 */ /* 0x000fe20000000000 */
[----:B------:R-:W-:-:S05]  /*0b20*/  UMOV UR5, URZ ;  /* 0x0000003f00057c82 */ /* 0x000fca0008000000 */
.L_x_8:
[----:B------:R-:W-:Y:S05]  /*0b30*/  @!P0 BRA `(.L_x_10) ;  /* 0x0000000000408947 */ /* 0x000fea0003800000 */
[----:B------:R-:W-:-:S06]  /*0b40*/  UISETP.NE.AND UP2, UPT, UR36, 0x2, UPT ;  /* 0x000000022400788c */ /* 0x000fcc000bf45270 */
[----:B------:R-:W-:-:S13]  /*0b50*/  PLOP3.LUT P0, PT, PT, PT, UP2, 0x80, 0x0 ;  /* 0x000000000000781c */ /* 0x000fda0003f0f028 */
[----:B------:R-:W-:Y:S05]  /*0b60*/  @!P0 BRA `(.L_x_11) ;  /* 0x00000000002c8947 */ /* 0x000fea0003800000 */
[----:B------:R-:W-:-:S06]  /*0b70*/  UISETP.NE.AND UP2, UPT, UR36, 0x3, UPT ;  /* 0x000000032400788c */ /* 0x000fcc000bf45270 */
[----:B------:R-:W-:-:S13]  /*0b80*/  PLOP3.LUT P0, PT, PT, PT, UP2, 0x80, 0x0 ;  /* 0x000000000000781c */ /* 0x000fda0003f0f028 */
[----:B------:R-:W-:Y:S05]  /*0b90*/  @!P0 BRA `(.L_x_12) ;  /* 0x0000000000188947 */ /* 0x000fea0003800000 */
[----:B------:R-:W-:Y:S01]  /*0ba0*/  UISETP.NE.AND UP2, UPT, UR36, 0x4, UPT ;  /* 0x000000042400788c */ /* 0x000fe2000bf45270 */
[----:B-1----:R-:W-:-:S05]  /*0bb0*/  UMOV UR37, UR8 ;  /* 0x0000000800257c82 */ /* 0x002fca0008000000 */
[----:B------:R-:W-:-:S13]  /*0bc0*/  PLOP3.LUT P0, PT, PT, PT, UP2, 0x80, 0x0 ;  /* 0x000000000000781c */ /* 0x000fda0003f0f028 */
[----:B------:R-:W-:Y:S05]  /*0bd0*/  @P0 BRA `(.L_x_13) ;  /* 0x00000000001c0947 */ /* 0x000fea0003800000 */
[----:B------:R-:W-:Y:S01]  /*0be0*/  ULEA UR37, UR8, 0x3, 0x1 ;  /* 0x0000000308257891 */ /* 0x000fe2000f8e083f */
[----:B------:R-:W-:Y:S11]  /*0bf0*/  BRA `(.L_x_13) ;  /* 0x0000000000147947 */ /* 0x000ff60003800000 */
.L_x_12:
[----:B-1----:R-:W-:Y:S01]  /*0c00*/  ULEA UR37, UR8, 0x2, 0x1 ;  /* 0x0000000208257891 */ /* 0x002fe2000f8e083f */
[----:B------:R-:W-:Y:S11]  /*0c10*/  BRA `(.L_x_13) ;  /* 0x00000000000c7947 */ /* 0x000ff60003800000 */
.L_x_11:
[----:B-1----:R-:W-:Y:S01]  /*0c20*/  ULEA UR37, UR8, 0x1, 0x1 ;  /* 0x0000000108257891 */ /* 0x002fe2000f8e083f */
[----:B------:R-:W-:Y:S11]  /*0c30*/  BRA `(.L_x_13) ;  /* 0x0000000000047947 */ /* 0x000ff60003800000 */
.L_x_10:
[----:B-1----:R-:W-:-:S12]  /*0c40*/  USHF.L.U32 UR37, UR8, 0x1, URZ ;  /* 0x0000000108257899 */ /* 0x002fd8000800063f */
.L_x_13:
[----:B------:R-:W1:Y:S01]  /*0c50*/  LDC R2, c[0x0][0x28c] ;  /* 0x0000a300ff027b82 */ /* 0x000e620000000800 */
[----:B------:R-:W-:-:S04]  /*0c60*/  ULOP3.LUT UR6, UR6, 0x1, URZ, 0xfc, !UPT ;  /* 0x0000000106067892 */ /* 0x000fc8000f8efc3f */
[----:B------:R-:W-:Y:S02]  /*0c70*/  UISETP.NE.AND UP2, UPT, UR6, 0x3, UPT ;  /* 0x000000030600788c */ /* 0x000fe4000bf45270 */
[----:B------:R-:W-:-:S04]  /*0c80*/  ULEA UR6, UR8, 0xbf, 0x7 ;  /* 0x000000bf08067891 */ /* 0x000fc8000f8e383f */
[----:B------:R-:W-:Y:S01]  /*0c90*/  PLOP3.LUT P0, PT, PT, PT, UP2, 0x80, 0x0 ;  /* 0x000000000000781c */ /* 0x000fe20003f0f028 */
[----:B------:R-:W-:Y:S01]  /*0ca0*/  USHF.R.U32.HI UR6, URZ, 0x6, UR6 ;  /* 0x000000063f067899 */ /* 0x000fe20008011606 */
[----:B-1----:R-:W-:-:S05]  /*0cb0*/  VIADD R2, R2, 0x3f ;  /* 0x0000003f02027836 */ /* 0x002fca0000000000 */
[----:B------:R-:W-:-:S04]  /*0cc0*/  SHF.R.S32.HI R3, RZ, 0x1f, R2 ;  /* 0x0000001fff037819 */ /* 0x000fc80000011402 */
[----:B------:R-:W-:-:S04]  /*0cd0*/  LEA.HI R3, R3, R2, RZ, 0x6 ;  /* 0x0000000203037211 */ /* 0x000fc800078f30ff */
[----:B------:R-:W-:-:S04]  /*0ce0*/  SHF.R.S32.HI R3, RZ, 0x6, R3 ;  /* 0x00000006ff037819 */ /* 0x000fc80000011403 */
[----:B------:R-:W-:Y:S01]  /*0cf0*/  VIMNMX R3, R3, UR6, PT ;  /* 0x0000000603037c48 */ /* 0x000fe2000bfe0100 */
[----:B------:R-:W-:Y:S06]  /*0d00*/  @!P0 BRA `(.L_x_14) ;  /* 0x0000000000048947 */ /* 0x000fec0003800000 */
[----:B------:R-:W-:Y:S01]  /*0d10*/  BPT.TRAP 0x1 ;  /* 0x000000040000795c */ /* 0x000fe20000300000 */
.L_x_14:
[----:B------:R-:W1:Y:S01]  /*0d20*/  S2UR UR6, SR_CgaCtaId ;  /* 0x00000000000679c3 */ /* 0x000e620000008800 */
[----:B------:R-:W-:Y:S01]  /*0d30*/  UMOV UR38, 0x400 ;  /* 0x0000040000267882 */ /* 0x000fe20000000000 */
[----:B------:R-:W-:Y:S01]  /*0d40*/  IMAD.U32 R6, RZ, RZ, UR4 ;  /* 0x00000004ff067e24 */ /* 0x000fe2000f8e00ff */
[----:B------:R-:W-:Y:S01]  /*0d50*/  SHF.R.S32.HI R5, RZ, 0x1f, R0 ;  /* 0x0000001fff057819 */ /* 0x000fe20000011400 */
[----:B------:R-:W-:-:S03]  /*0d60*/  IMAD.U32 R9, RZ, RZ, UR37 ;  /* 0x00000025ff097e24 */ /* 0x000fc6000f8e00ff */
[----:B------:R-:W-:Y:S02]  /*0d70*/  SHF.L.U32 R6, R6, 0x1f, RZ ;  /* 0x0000001f06067819 */ /* 0x000fe400000006ff */
[----:B------:R-:W-:-:S04]  /*0d80*/  LEA.HI R5, R5, R0, RZ, 0x7 ;  /* 0x0000000005057211 */ /* 0x000fc800078f38ff */
[----:B------:R-:W-:-:S05]  /*0d90*/  LOP3.LUT R5, R5, 0xffffff80, RZ, 0xc0, !PT ;  /* 0xffffff8005057812 */ /* 0x000fca00078ec0ff */
[----:B------:R-:W-:-:S05]  /*0da0*/  IMAD.IADD R5, R0, 0x1, -R5 ;  /* 0x0000000100057824 */ /* 0x000fca00078e0a05 */
[----:B------:R-:W-:Y:S01]  /*0db0*/  SHF.R.S32.HI R0, RZ, 0x1f, R5 ;  /* 0x0000001fff007819 */ /* 0x000fe20000011405 */
[----:B-1----:R-:W-:-:S03]  /*0dc0*/  ULEA UR38, UR6, UR38, 0x18 ;  /* 0x0000002606267291 */ /* 0x002fc6000f8ec03f */
[CC--:B------:R-:W-:Y:S01]  /*0dd0*/  LEA.HI R2, R0.reuse, R5.reuse, RZ, 0x2 ;  /* 0x0000000500027211 */ /* 0x0c0fe200078f10ff */
[----:B------:R-:W-:Y:S01]  /*0de0*/  ULEA UR6, UR5, UR38, 0x3 ;  /* 0x0000002605067291 */ /* 0x000fe2000f8e183f */
[----:B------:R-:W-:Y:S02]  /*0df0*/  LEA.HI R0, R0, R5, RZ, 0x5 ;  /* 0x0000000500007211 */ /* 0x000fe400078f28ff */
[--C-:B------:R-:W-:Y:S02]  /*0e00*/  SHF.R.S32.HI R4, RZ, 0x2, R2.reuse ;  /* 0x00000002ff047819 */ /* 0x100fe40000011402 */
[----:B------:R-:W-:Y:S02]  /*0e10*/  SHF.R.S32.HI R7, RZ, 0x1f, R2 ;  /* 0x0000001fff077819 */ /* 0x000fe40000011402 */
[----:B------:R-:W-:Y:S02]  /*0e20*/  LOP3.LUT R2, R2, 0x7ffffffc, RZ, 0xc0, !PT ;  /* 0x7ffffffc02027812 */ /* 0x000fe400078ec0ff */
[----:B------:R-:W1:Y:S01]  /*0e30*/  SYNCS.PHASECHK.TRANS64.TRYWAIT P1, [UR6+0x7050], R6 ;  /* 0x00705006ff0075a7 */ /* 0x000e620008020146 */
[----:B------:R-:W-:-:S02]  /*0e40*/  LEA.HI R7, R7, R4, RZ, 0x3 ;  /* 0x0000000407077211 */ /* 0x000fc400078f18ff */
[----:B------:R-:W-:Y:S01]  /*0e50*/  SHF.R.S32.HI R0, RZ, 0x5, R0 ;  /* 0x00000005ff007819 */ /* 0x000fe20000011400 */
[----:B------:R-:W-:Y:S01]  /*0e60*/  IMAD.IADD R5, R5, 0x1, -R2 ;  /* 0x0000000105057824 */ /* 0x000fe200078e0a02 */
[----:B------:R-:W-:-:S04]  /*0e70*/  LOP3.LUT R7, R7, 0xfffffff8, RZ, 0xc0, !PT ;  /* 0xfffffff807077812 */ /* 0x000fc800078ec0ff */
[----:B------:R-:W-:-:S05]  /*0e80*/  IADD3 R7, R4, -R7, RZ ;  /* 0x8000000704077210 */ /* 0x000fca0007ffe0ff */
[----:B------:R-:W-:Y:S01]  /*0e90*/  IMAD R0, R0, 0x10, R7 ;  /* 0x0000001000007824 */ /* 0x000fe200078e0207 */
[----:B-1----:R-:W-:Y:S06]  /*0ea0*/  @!P1 BRA `(.L_x_15) ;  /* 0x0000006c00489947 */ /* 0x002fec0003800000 */
.L_x_99:
[----:B------:R-:W-:Y:S01]  /*0eb0*/  IMAD.SHL.U32 R5, R5, 0x2, RZ ;  /* 0x0000000205057824 */ /* 0x000fe200078e00ff */
[----:B------:R-:W-:Y:S01]  /*0ec0*/  LEA R0, R9, R0, 0x6 ;  /* 0x0000000009007211 */ /* 0x000fe200078e30ff */
[----:B------:R-:W-:Y:S06]  /*0ed0*/  @!P0 BRA `(.L_x_16) ;  /* 0x0000000000048947 */ /* 0x000fec0003800000 */
[----:B------:R-:W-:Y:S01]  /*0ee0*/  BPT.TRAP 0x1 ;  /* 0x000000040000795c */ /* 0x000fe20000300000 */
.L_x_16:
[----:B------:R-:W-:Y:S01]  /*0ef0*/  SHF.L.U32 R9, RZ, 0x1f, RZ ;  /* 0x0000001fff097819 */ /* 0x000fe200000006ff */
[----:B------:R-:W-:Y:S01]  /*0f00*/  UIADD3 UR13, UR38, 0x7090, URZ ;  /* 0x00007090260d7890 */ /* 0x000fe2000fffe03f */
[----:B------:R-:W-:Y:S02]  /*0f10*/  ISETP.NE.AND P2, PT, RZ, UR7, PT ;  /* 0x00000007ff007c0c */ /* 0x000fe4000bf45270 */
[----:B------:R-:W2:Y:S02]  /*0f20*/  SYNCS.PHASECHK.TRANS64.TRYWAIT P1, [UR38+0x7000], R9 ;  /* 0x00700009ff0075a7 */ /* 0x000ea40008020166 */
[----:B--2---:R-:W-:Y:S09]  /*0f30*/  @!P1 BRA `(.L_x_17) ;  /* 0x0000006c003c9947 */ /* 0x004ff20003800000 */
.L_x_100:
[----:B------:R-:W-:Y:S01]  /*0f40*/  ULEA UR16, UR36, UR13, 0x3 ;  /* 0x0000000d24107291 */ /* 0x000fe2000f8e183f */
[----:B--2---:R-:W-:-:S04]  /*0f50*/  SEL R2, RZ, 0x1, P2 ;  /* 0x00000001ff027807 */ /* 0x004fc80001000000 */
[----:B------:R-:W-:-:S04]  /*0f60*/  SHF.L.U32 R2, R2, 0x1f, RZ ;  /* 0x0000001f02027819 */ /* 0x000fc800000006ff */
[----:B------:R-:W2:Y:S02]  /*0f70*/  SYNCS.PHASECHK.TRANS64.TRYWAIT P1, [UR16+-0x8], R2 ;  /* 0xfffff802ff0075a7 */ /* 0x000ea40008020150 */
[----:B--2---:R-:W-:Y:S05]  /*0f80*/  @!P1 BRA `(.L_x_18) ;  /* 0x0000006c00409947 */ /* 0x004fea0003800000 */
.L_x_101:
[----:B------:R-:W-:Y:S01]  /*0f90*/  USHF.R.U32.HI UR4, URZ, 0x4, UR38 ;  /* 0x000000043f047899 */ /* 0x000fe20008011626 */
[----:B------:R-:W-:Y:S01]  /*0fa0*/  WARPGROUP.ARRIVE ;  /* 0x00000000000079c5 */ /* 0x000fe20000000000 */
[----:B------:R-:W-:Y:S01]  /*0fb0*/  UIADD3 UR6, UR38, 0x2000, URZ ;  /* 0x0000200026067890 */ /* 0x000fe2000fffe03f */
[C---:B------:R-:W-:Y:S01]  /*0fc0*/  VIADD R11, R5.reuse, 0x9 ;  /* 0x00000009050b7836 */ /* 0x040fe20000000000 */
[----:B------:R-:W-:Y:S01]  /*0fd0*/  ULOP3.LUT UR4, UR4, 0x3fff, URZ, 0xc0, !UPT ;  /* 0x00003fff04047892 */ /* 0x000fe2000f8ec03f */
[C---:B------:R-:W-:Y:S01]  /*0fe0*/  ISETP.GT.AND P2, PT, R0.reuse, R5, PT ;  /* 0x000000050000720c */ /* 0x040fe20003f44270 */
[----:B------:R-:W-:Y:S01]  /*0ff0*/  USHF.R.U32.HI UR6, URZ, 0x4, UR6 ;  /* 0x000000043f067899 */ /* 0x000fe20008011606 */
[C---:B-1----:R-:W-:Y:S01]  /*1000*/  VIADD R7, R5.reuse, 0x8 ;  /* 0x0000000805077836 */ /* 0x042fe20000000000 */
[----:B------:R-:W-:Y:S01]  /*1010*/  ULOP3.LUT UR4, UR4, 0x10000, URZ, 0xfc, !UPT ;  /* 0x0001000004047892 */ /* 0x000fe2000f8efc3f */
[C---:B------:R-:W-:Y:S01]  /*1020*/  ISETP.GE.AND P3, PT, R0.reuse, R11, PT ;  /* 0x0000000b0000720c */ /* 0x040fe20003f66270 */
[----:B------:R-:W-:Y:S01]  /*1030*/  ULOP3.LUT UR12, UR6, 0x3fff, URZ, 0xc0, !UPT ;  /* 0x00003fff060c7892 */ /* 0x000fe2000f8ec03f */
[C---:B------:R-:W-:Y:S01]  /*1040*/  VIADD R11, R5.reuse, 0x19 ;  /* 0x00000019050b7836 */ /* 0x040fe20000000000 */
[----:B------:R-:W-:Y:S01]  /*1050*/  ULEA UR4, UR5, UR4, 0x8 ;  /* 0x0000000405047291 */ /* 0x000fe2000f8e403f */
[C---:B------:R-:W-:Y:S01]  /*1060*/  ISETP.GE.AND P4, PT, R0.reuse, R5, PT ;  /* 0x000000050000720c */ /* 0x040fe20003f86270 */
[----:B------:R-:W-:Y:S01]  /*1070*/  ULOP3.LUT UR14, UR12, 0x10000, URZ, 0xfc, !UPT ;  /* 0x000100000c0e7892 */ /* 0x000fe2000f8efc3f */
[C---:B------:R-:W-:Y:S01]  /*1080*/  ISETP.GE.AND P6, PT, R0.reuse, R7, PT ;  /* 0x000000070000720c */ /* 0x040fe20003fc6270 */
[----:B------:R-:W-:Y:S01]  /*1090*/  UMOV UR5, 0x80000020 ;  /* 0x8000002000057882 */ /* 0x000fe20000000000 */
[----:B------:R-:W-:Y:S01]  /*10a0*/  UMOV UR11, 0x80000020 ;  /* 0x80000020000b7882 */ /* 0x000fe20000000000 */
[----:B------:R-:W-:Y:S01]  /*10b0*/  UMOV UR9, UR5 ;  /* 0x0000000500097c82 */ /* 0x000fe20008000000 */
[----:B------:R-:W-:Y:S01]  /*10c0*/  UMOV UR8, UR4 ;  /* 0x0000000400087c82 */ /* 0x000fe20008000000 */
[C---:B------:R-:W-:Y:S01]  /*10d0*/  IADD3 R7, R5.reuse, 0x18, RZ ;  /* 0x0000001805077810 */ /* 0x040fe20007ffe0ff */
[----:B------:R-:W-:Y:S01]  /*10e0*/  UMOV UR10, UR14 ;  /* 0x0000000e000a7c82 */ /* 0x000fe20008000000 */
[C---:B------:R-:W-:Y:S01]  /*10f0*/  VIADD R13, R5.reuse, 0x10 ;  /* 0x00000010050d7836 */ /* 0x040fe20000000000 */
[----:B------:R-:W-:Y:S01]  /*1100*/  HGMMA.64x64x16.F32 R24, gdesc[UR8], RZ, !UPT, gsb0 ;  /* 0x00e00000081879f0 */ /* 0x000fe2000c0008ff */
[----:B------:R-:W-:Y:S01]  /*1110*/  UIADD3 UR8, UR4, 0x2, URZ ;  /* 0x0000000204087890 */ /* 0x000fe2000fffe03f */
[----:B------:R-:W-:Y:S01]  /*1120*/  VIADD R15, R5, 0x11 ;  /* 0x00000011050f7836 */ /* 0x000fe20000000000 */
[----:B------:R-:W-:Y:S01]  /*1130*/  UIADD3 UR10, UR14, 0x2, URZ ;  /* 0x000000020e0a7890 */ /* 0x000fe2000fffe03f */
[C---:B------:R-:W-:Y:S01]  /*1140*/  ISETP.GE.AND P1, PT, R0.reuse, R13, PT ;  /* 0x0000000d0000720c */ /* 0x040fe20003f26270 */
[----:B------:R-:W-:Y:S01]  /*1150*/  UMOV UR9, 0x80000020 ;  /* 0x8000002000097882 */ /* 0x000fe20000000000 */
[----:B------:R-:W-:Y:S01]  /*1160*/  UMOV UR11, 0x80000020 ;  /* 0x80000020000b7882 */ /* 0x000fe20000000000 */
[----:B------:R-:W-:Y:S01]  /*1170*/  ISETP.GE.AND P5, PT, R0, R15, PT ;  /* 0x0000000f0000720c */ /* 0x000fe20003fa6270 */
[----:B------:R-:W-:Y:S01]  /*1180*/  ULDC UR6, c[0x0][0x604] ;  /* 0x0001810000067ab9 */ /* 0x000fe20000000800 */
[----:B------:R-:W-:Y:S01]  /*1190*/  P2R R6, PR, RZ, 0x1 ;  /* 0x00000001ff067803 */ /* 0x000fe20000000000 */
[----:B------:R-:W-:-:S04]  /*11a0*/  USHF.L.U32 UR7, UR7, 0x3, URZ ;  /* 0x0000000307077899 */ /* 0x000fc8000800063f */
[----:B------:R-:W-:Y:S01]  /*11b0*/  ULOP3.LUT UR7, UR7, 0x8, URZ, 0xc, !UPT ;  /* 0x0000000807077892 */ /* 0x000fe2000f8e0c3f */
[----:B------:R-:W-:Y:S02]  /*11c0*/  WARPGROUP.DEPBAR.LE gsb0, 0x0 ;  /* 0x00008000000079c5 */ /* 0x000fe40000010000 */
[----:B------:R-:W-:-:S06]  /*11d0*/  WARPGROUP.ARRIVE ;  /* 0x00000000000079c5 */ /* 0x000fcc0000000000 */
[----:B------:R-:W-:Y:S03]  /*11e0*/  HGMMA.64x64x16.F32 R24, gdesc[UR8], R24, gsb0 ;  /* 0x00e00000081879f0 */ /* 0x000fe60008000818 */
[----:B------:R-:W-:Y:S02]  /*11f0*/  WARPGROUP.DEPBAR.LE gsb0, 0x0 ;  /* 0x00008000000079c5 */ /* 0x000fe40000010000 */
[----:B------:R-:W-:Y:S02]  /*1200*/  FSEL R25, R25, -INF , P2 ;  /* 0xff80000019197808 */ /* 0x000fe40001000000 */
[----:B------:R-:W-:Y:S02]  /*1210*/  FSEL R31, R31, -INF , P2 ;  /* 0xff8000001f1f7808 */ /* 0x000fe40001000000 */
[----:B------:R-:W-:Y:S01]  /*1220*/  ISETP.GE.AND P2, PT, R0, R11, PT ;  /* 0x0000000b0000720c */ /* 0x000fe20003f46270 */
[----:B------:R-:W-:Y:S01]  /*1230*/  VIADD R11, R5, 0x21 ;  /* 0x00000021050b7836 */ /* 0x000fe20000000000 */
[----:B------:R-:W-:-:S02]  /*1240*/  FSEL R24, R24, -INF , P4 ;  /* 0xff80000018187808 */ /* 0x000fc40002000000 */
[----:B------:R-:W-:Y:S02]  /*1250*/  FSEL R30, R30, -INF , P4 ;  /* 0xff8000001e1e7808 */ /* 0x000fe40002000000 */
[----:B------:R-:W-:Y:S02]  /*1260*/  FSEL R29, R29, -INF , P3 ;  /* 0xff8000001d1d7808 */ /* 0x000fe40001800000 */
[----:B------:R-:W-:Y:S02]  /*1270*/  FSEL R35, R35, -INF , P3 ;  /* 0xff80000023237808 */ /* 0x000fe40001800000 */
[C---:B------:R-:W-:Y:S01]  /*1280*/  ISETP.GE.AND P4, PT, R0.reuse, R7, PT ;  /* 0x000000070000720c */ /* 0x040fe20003f86270 */
[----:B------:R-:W-:Y:S01]  /*1290*/  VIADD R7, R5, 0x20 ;  /* 0x0000002005077836 */ /* 0x000fe20000000000 */
[----:B------:R-:W-:Y:S02]  /*12a0*/  ISETP.GE.AND P3, PT, R0, R11, PT ;  /* 0x0000000b0000720c */ /* 0x000fe40003f66270 */
[----:B------:R-:W-:-:S02]  /*12b0*/  FSEL R28, R28, -INF , P6 ;  /* 0xff8000001c1c7808 */ /* 0x000fc40003000000 */
[----:B------:R-:W-:Y:S02]  /*12c0*/  FMNMX R11, R24, R25, !PT ;  /* 0x00000019180b7209 */ /* 0x000fe40007800000 */
[----:B------:R-:W-:Y:S02]  /*12d0*/  FSEL R34, R34, -INF , P6 ;  /* 0xff80000022227808 */ /* 0x000fe40003000000 */
[----:B------:R-:W-:Y:S02]  /*12e0*/  FMNMX R2, R28, R11, !PT ;  /* 0x0000000b1c027209 */ /* 0x000fe40007800000 */
[----:B------:R-:W-:Y:S01]  /*12f0*/  ISETP.GE.AND P6, PT, R0, R7, PT ;  /* 0x000000070000720c */ /* 0x000fe20003fc6270 */
[----:B------:R-:W-:Y:S01]  /*1300*/  VIADD R7, R5, 0x28 ;  /* 0x0000002805077836 */ /* 0x000fe20000000000 */
[----:B------:R-:W-:Y:S02]  /*1310*/  FSEL R32, R32, -INF , P1 ;  /* 0xff80000020207808 */ /* 0x000fe40000800000 */
[----:B------:R-:W-:-:S02]  /*1320*/  FMNMX R11, R29, R2, !PT ;  /* 0x000000021d0b7209 */ /* 0x000fc40007800000 */
[----:B------:R-:W-:Y:S02]  /*1330*/  FSEL R38, R38, -INF , P1 ;  /* 0xff80000026267808 */ /* 0x000fe40000800000 */
[----:B------:R-:W-:Y:S02]  /*1340*/  ISETP.GE.AND P1, PT, R0, R7, PT ;  /* 0x000000070000720c */ /* 0x000fe40003f26270 */
[----:B------:R-:W-:Y:S02]  /*1350*/  IADD3 R7, R5, 0x29, RZ ;  /* 0x0000002905077810 */ /* 0x000fe40007ffe0ff */
[----:B------:R-:W-:Y:S02]  /*1360*/  FSEL R33, R33, -INF , P5 ;  /* 0xff80000021217808 */ /* 0x000fe40002800000 */
[----:B------:R-:W-:Y:S02]  /*1370*/  FMNMX R2, R32, R11, !PT ;  /* 0x0000000b20027209 */ /* 0x000fe40007800000 */
[----:B------:R-:W-:-:S02]  /*1380*/  FSEL R39, R39, -INF , P5 ;  /* 0xff80000027277808 */ /* 0x000fc40002800000 */
[----:B------:R-:W-:Y:S01]  /*1390*/  ISETP.GE.AND P5, PT, R0, R7, PT ;  /* 0x000000070000720c */ /* 0x000fe20003fa6270 */
[----:B------:R-:W-:Y:S01]  /*13a0*/  VIADD R7, R5, 0x38 ;  /* 0x0000003805077836 */ /* 0x000fe20000000000 */
[----:B------:R-:W-:Y:S02]  /*13b0*/  FSEL R36, R36, -INF , P4 ;  /* 0xff80000024247808 */ /* 0x000fe40002000000 */
[----:B------:R-:W-:Y:S01]  /*13c0*/  FMNMX R11, R33, R2, !PT ;  /* 0x00000002210b7209 */ /* 0x000fe20007800000 */
[----:B------:R-:W-:Y:S01]  /*13d0*/  VIADD R2, R0, 0x8 ;  /* 0x0000000800027836 */ /* 0x000fe20000000000 */
[----:B------:R-:W-:Y:S02]  /*13e0*/  FSEL R37, R37, -INF , P2 ;  /* 0xff80000025257808 */ /* 0x000fe40001000000 */
[----:B------:R-:W-:Y:S02]  /*13f0*/  FMNMX R4, R36, R11, !PT ;  /* 0x0000000b24047209 */ /* 0x000fe40007800000 */
[----:B------:R-:W-:-:S02]  /*1400*/  FSEL R42, R42, -INF , P4 ;  /* 0xff8000002a2a7808 */ /* 0x000fc40002000000 */
[----:B------:R-:W-:Y:S01]  /*1410*/  ISETP.GE.AND P4, PT, R0, R7, PT ;  /* 0x000000070000720c */ /* 0x000fe20003f86270 */
[----:B------:R-:W-:Y:S01]  /*1420*/  VIADD R7, R5, 0x39 ;  /* 0x0000003905077836 */ /* 0x000fe20000000000 */
[----:B------:R-:W-:Y:S02]  /*1430*/  FSEL R40, R40, -INF , P6 ;  /* 0xff80000028287808 */ /* 0x000fe40003000000 */
[----:B------:R-:W-:Y:S02]  /*1440*/  FMNMX R11, R37, R4, !PT ;  /* 0x00000004250b7209 */ /* 0x000fe40007800000 */
[----:B------:R-:W-:Y:S02]  /*1450*/  FSEL R43, R43, -INF , P2 ;  /* 0xff8000002b2b7808 */ /* 0x000fe40001000000 */
[----:B------:R-:W-:Y:S01]  /*1460*/  ISETP.GE.AND P2, PT, R0, R7, PT ;  /* 0x000000070000720c */ /* 0x000fe20003f46270 */
[----:B------:R-:W-:Y:S01]  /*1470*/  VIADD R7, R5, 0x30 ;  /* 0x0000003005077836 */ /* 0x000fe20000000000 */
[----:B------:R-:W-:-:S02]  /*1480*/  FSEL R52, R52, -INF , P4 ;  /* 0xff80000034347808 */ /* 0x000fc40002000000 */
[----:B------:R-:W-:Y:S02]  /*1490*/  FSEL R41, R41, -INF , P3 ;  /* 0xff80000029297808 */ /* 0x000fe40001800000 */
[----:B------:R-:W-:Y:S02]  /*14a0*/  FMNMX R4, R40, R11, !PT ;  /* 0x0000000b28047209 */ /* 0x000fe40007800000 */
[----:B------:R-:W-:Y:S02]  /*14b0*/  ISETP.GE.AND P4, PT, R2, R5, PT ;  /* 0x000000050200720c */ /* 0x000fe40003f86270 */
[----:B------:R-:W-:Y:S02]  /*14c0*/  FSEL R44, R44, -INF , P1 ;  /* 0xff8000002c2c7808 */ /* 0x000fe40000800000 */
[----:B------:R-:W-:Y:S02]  /*14d0*/  FMNMX R11, R41, R4, !PT ;  /* 0x00000004290b7209 */ /* 0x000fe40007800000 */
[----:B------:R-:W-:-:S02]  /*14e0*/  FSEL R53, R53, -INF , P2 ;  /* 0xff80000035357808 */ /* 0x000fc40001000000 */
[----:B------:R-:W-:Y:S02]  /*14f0*/  FSEL R26, R26, -INF , P4 ;  /* 0xff8000001a1a7808 */ /* 0x000fe40002000000 */
[----:B------:R-:W-:Y:S02]  /*1500*/  ISETP.GE.AND P2, PT, R0, R7, PT ;  /* 0x000000070000720c */ /* 0x000fe40003f46270 */
[----:B------:R-:W-:Y:S02]  /*1510*/  ISETP.GT.AND P4, PT, R2, R5, PT ;  /* 0x000000050200720c */ /* 0x000fe40003f84270 */
[----:B------:R-:W-:Y:S02]  /*1520*/  IADD3 R7, R5, 0x31, RZ ;  /* 0x0000003105077810 */ /* 0x000fe40007ffe0ff */
[----:B------:R-:W-:Y:S02]  /*1530*/  FSEL R45, R45, -INF , P5 ;  /* 0xff8000002d2d7808 */ /* 0x000fe40002800000 */
[----:B------:R-:W-:-:S02]  /*1540*/  FMNMX R4, R44, R11, !PT ;  /* 0x0000000b2c047209 */ /* 0x000fc40007800000 */
[----:B------:R-:W-:Y:S02]  /*1550*/  FSEL R27, R27, -INF , P4 ;  /* 0xff8000001b1b7808 */ /* 0x000fe40002000000 */
[----:B------:R-:W-:Y:S02]  /*1560*/  ISETP.GE.AND P4, PT, R0, R7, PT ;  /* 0x000000070000720c */ /* 0x000fe40003f86270 */
[----:B------:R-:W-:Y:S02]  /*1570*/  FSEL R48, R48, -INF , P2 ;  /* 0xff80000030307808 */ /* 0x000fe40001000000 */
[----:B------:R-:W-:Y:S02]  /*1580*/  FMNMX R7, R45, R4, !PT ;  /* 0x000000042d077209 */ /* 0x000fe40007800000 */
[----:B------:R-:W-:Y:S02]  /*1590*/  FSEL R49, R49, -INF , P4 ;  /* 0xff80000031317808 */ /* 0x000fe40002000000 */
[----:B------:R-:W-:-:S02]  /*15a0*/  FMNMX R4, R48, R7, !PT ;  /* 0x0000000730047209 */ /* 0x000fc40007800000 */
[----:B------:R-:W-:Y:S02]  /*15b0*/  FSEL R46, R46, -INF , P6 ;  /* 0xff8000002e2e7808 */ /* 0x000fe40003000000 */
[----:B------:R-:W-:Y:S02]  /*15c0*/  FMNMX R7, R49, R4, !PT ;  /* 0x0000000431077209 */ /* 0x000fe40007800000 */
[----:B------:R-:W-:Y:S02]  /*15d0*/  FSEL R50, R50, -INF , P1 ;  /* 0xff80000032327808 */ /* 0x000fe40000800000 */
[----:B------:R-:W-:Y:S02]  /*15e0*/  FMNMX R4, R52, R7, !PT ;  /* 0x0000000734047209 */ /* 0x000fe40007800000 */
[----:B------:R-:W-:Y:S02]  /*15f0*/  FSEL R47, R47, -INF , P3 ;  /* 0xff8000002f2f7808 */ /* 0x000fe40001800000 */
[----:B------:R-:W-:-:S02]  /*1600*/  FMNMX R8, R53, R4, !PT ;  /* 0x0000000435087209 */ /* 0x000fc40007800000 */
[----:B------:R-:W-:Y:S02]  /*1610*/  FSEL R51, R51, -INF , P5 ;  /* 0xff80000033337808 */ /* 0x000fe40002800000 */
[----:B------:R-:W-:Y:S01]  /*1620*/  FSEL R54, R54, -INF , P2 ;  /* 0xff80000036367808 */ /* 0x000fe20001000000 */
[----:B------:R-:W1:Y:S01]  /*1630*/  SHFL.BFLY PT, R7, R8, 0x1, 0x1f ;  /* 0x0c201f0008077f89 */ /* 0x000e6200000e0000 */
[----:B------:R-:W-:Y:S02]  /*1640*/  FSEL R55, R55, -INF , P4 ;  /* 0xff80000037377808 */ /* 0x000fe40002000000 */
[----:B-1----:R-:W-:-:S05]  /*1650*/  FMNMX R10, R8, R7, !PT ;  /* 0x00000007080a7209 */ /* 0x002fca0007800000 */
[----:B------:R-:W1:Y:S02]  /*1660*/  SHFL.BFLY PT, R7, R10, 0x2, 0x1f ;  /* 0x0c401f000a077f89 */ /* 0x000e6400000e0000 */
[----:B-1----:R-:W-:Y:S02]  /*1670*/  FMNMX R4, R10, R7, !PT ;  /* 0x000000070a047209 */ /* 0x002fe40007800000 */
[----:B------:R-:W-:Y:S02]  /*1680*/  FMNMX R7, R26, R27, !PT ;  /* 0x0000001b1a077209 */ /* 0x000fe40007800000 */
[----:B------:R-:W-:-:S04]  /*1690*/  FSETP.NEU.AND P0, PT, R4, -INF , PT ;  /* 0xff8000000400780b */ /* 0x000fc80003f0d000 */
[----:B------:R-:W-:Y:S02]  /*16a0*/  FSEL R11, R4, RZ, P0 ;  /* 0x000000ff040b7208 */ /* 0x000fe40000000000 */
[----:B------:R-:W-:Y:S02]  /*16b0*/  ISETP.NE.AND P0, PT, R6, RZ, PT ;  /* 0x000000ff0600720c */ /* 0x000fe40003f05270 */
[----:B------:R-:W-:Y:S01]  /*16c0*/  FMNMX R6, R30, R7, !PT ;  /* 0x000000071e067209 */ /* 0x000fe20007800000 */
[----:B------:R-:W-:-:S03]  /*16d0*/  FMUL R11, R11, UR6 ;  /* 0x000000060b0b7c20 */ /* 0x000fc60008400000 */
[----:B------:R-:W-:Y:S01]  /*16e0*/  FMNMX R7, R31, R6, !PT ;  /* 0x000000061f077209 */ /* 0x000fe20007800000 */
[--C-:B------:R-:W-:Y:S01]  /*16f0*/  FFMA R24, R24, UR6, -R11.reuse ;  /* 0x0000000618187c23 */ /* 0x100fe2000800080b */
[--C-:B------:R-:W-:Y:S01]  /*1700*/  FFMA R28, R28, UR6, -R11.reuse ;  /* 0x000000061c1c7c23 */ /* 0x100fe2000800080b */
[--C-:B------:R-:W-:Y:S01]  /*1710*/  FFMA R25, R25, UR6, -R11.reuse ;  /* 0x0000000619197c23 */ /* 0x100fe2000800080b */
[----:B------:R-:W-:Y:S01]  /*1720*/  FMNMX R6, R34, R7, !PT ;  /* 0x0000000722067209 */ /* 0x000fe20007800000 */
[--C-:B------:R-:W-:Y:S01]  /*1730*/  FFMA R33, R33, UR6, -R11.reuse ;  /* 0x0000000621217c23 */ /* 0x100fe2000800080b */
[----:B------:R-:W-:Y:S01]  /*1740*/  FSETP.GEU.AND P6, PT, R24, -126, PT ;  /* 0xc2fc00001800780b */ /* 0x000fe20003fce000 */
        /* <DEDUP_REMOVED lines=12> */
[----:B------:R-:W-:Y:S01]  /*1810*/  @!P6 FMUL R24, R24, 0.5 ;  /* 0x3f0000001818e820 */ /* 0x000fe20000400000 */
[----:B------:R-:W-:Y:S01]  /*1820*/  FMNMX R6, R42, R7, !PT ;  /* 0x000000072a067209 */ /* 0x000fe20007800000 */
[--C-:B------:R-:W-:Y:S01]  /*1830*/  FFMA R41, R41, UR6, -R11.reuse ;  /* 0x0000000629297c23 */ /* 0x100fe2000800080b */
[----:B------:R-:W-:Y:S01]  /*1840*/  FSETP.GEU.AND P5, PT, R29, -126, PT ;  /* 0xc2fc00001d00780b */ /* 0x000fe20003fae000 */
[----:B------:R-:W-:Y:S01]  /*1850*/  @!P1 FMUL R28, R28, 0.5 ;  /* 0x3f0000001c1c9820 */ /* 0x000fe20000400000 */
[----:B------:R-:W-:Y:S01]  /*1860*/  FMNMX R7, R43, R6, !PT ;  /* 0x000000062b077209 */ /* 0x000fe20007800000 */
[----:B------:R-:W1:Y:S01]  /*1870*/  MUFU.EX2 R24, R24 ;  /* 0x0000001800187308 */ /* 0x000e620000000800 */
[----:B------:R-:W-:Y:S01]  /*1880*/  FSETP.GEU.AND P2, PT, R32, -126, PT ;  /* 0xc2fc00002000780b */ /* 0x000fe20003f4e000 */
[----:B------:R-:W-:Y:S01]  /*1890*/  @!P3 FMUL R25, R25, 0.5 ;  /* 0x3f0000001919b820 */ /* 0x000fe20000400000 */
[----:B------:R-:W-:Y:S01]  /*18a0*/  FMNMX R6, R46, R7, !PT ;  /* 0x000000072e067209 */ /* 0x000fe20007800000 */
[--C-:B------:R-:W-:Y:S01]  /*18b0*/  FFMA R48, R48, UR6, -R11.reuse ;  /* 0x0000000630307c23 */ /* 0x100fe2000800080b */
[--C-:B------:R-:W-:Y:S01]  /*18c0*/  FFMA R49, R49, UR6, -R11.reuse ;  /* 0x0000000631317c23 */ /* 0x100fe2000800080b */
[----:B------:R-:W-:Y:S01]  /*18d0*/  @!P4 FMUL R33, R33, 0.5 ;  /* 0x3f0000002121c820 */ /* 0x000fe20000400000 */
[----:B------:R-:W-:Y:S01]  /*18e0*/  FMNMX R7, R47, R6, !PT ;  /* 0x000000062f077209 */ /* 0x000fe20007800000 */
[----:B------:R-:W2:Y:S01]  /*18f0*/  MUFU.EX2 R28, R28 ;  /* 0x0000001c001c7308 */ /* 0x000ea20000000800 */
[--C-:B------:R-:W-:Y:S01]  /*1900*/  FFMA R44, R44, UR6, -R11.reuse ;  /* 0x000000062c2c7c23 */ /* 0x100fe2000800080b */
[----:B------:R-:W-:Y:S01]  /*1910*/  @!P5 FMUL R29, R29, 0.5 ;  /* 0x3f0000001d1dd820 */ /* 0x000fe20000400000 */
[----:B------:R-:W-:Y:S01]  /*1920*/  FMNMX R6, R50, R7, !PT ;  /* 0x0000000732067209 */ /* 0x000fe20007800000 */
[--C-:B------:R-:W-:Y:S01]  /*1930*/  FFMA R52, R52, UR6, -R11.reuse ;  /* 0x0000000634347c23 */ /* 0x100fe2000800080b */
[----:B------:R-:W-:Y:S01]  /*1940*/  FFMA R53, R53, UR6, -R11 ;  /* 0x0000000635357c23 */ /* 0x000fe2000800080b */
[----:B------:R-:W-:Y:S01]  /*1950*/  @!P2 FMUL R32, R32, 0.5 ;  /* 0x3f0000002020a820 */ /* 0x000fe20000400000 */
[----:B------:R-:W-:Y:S01]  /*1960*/  FMNMX R7, R51, R6, !PT ;  /* 0x0000000633077209 */ /* 0x000fe20007800000 */
[----:B------:R-:W3:Y:S01]  /*1970*/  MUFU.EX2 R25, R25 ;  /* 0x0000001900197308 */ /* 0x000ee20000000800 */
[----:B-1----:R-:W-:Y:S01]  /*1980*/  @!P6 FMUL R24, R24, R24 ;  /* 0x000000181818e220 */ /* 0x002fe20000400000 */
[----:B------:R-:W-:-:S02]  /*1990*/  FSETP.GEU.AND P6, PT, R36, -126, PT ;  /* 0xc2fc00002400780b */ /* 0x000fc40003fce000 */
[----:B------:R-:W-:-:S04]  /*19a0*/  FMNMX R6, R54, R7, !PT ;  /* 0x0000000736067209 */ /* 0x000fc80007800000 */
[----:B------:R-:W-:Y:S01]  /*19b0*/  FMNMX R6, R55, R6, !PT ;  /* 0x0000000637067209 */ /* 0x000fe20007800000 */
[----:B--2---:R-:W-:Y:S01]  /*19c0*/  @!P1 FMUL R28, R28, R28 ;  /* 0x0000001c1c1c9220 */ /* 0x004fe20000400000 */
[----:B------:R-:W-:Y:S01]  /*19d0*/  FSETP.GEU.AND P1, PT, R40, -126, PT ;  /* 0xc2fc00002800780b */ /* 0x000fe20003f2e000 */
[----:B------:R-:W1:Y:S02]  /*19e0*/  MUFU.EX2 R33, R33 ;  /* 0x0000002100217308 */ /* 0x000e640000000800 */
[----:B------:R-:W2:Y:S02]  /*19f0*/  SHFL.BFLY PT, R7, R6, 0x1, 0x1f ;  /* 0x0c201f0006077f89 */ /* 0x000ea400000e0000 */
[----:B------:R-:W-:Y:S01]  /*1a00*/  @!P6 FMUL R36, R36, 0.5 ;  /* 0x3f0000002424e820 */ /* 0x000fe20000400000 */
[----:B---3--:R-:W-:Y:S01]  /*1a10*/  @!P3 FMUL R25, R25, R25 ;  /* 0x000000191919b220 */ /* 0x008fe20000400000 */
[----:B------:R-:W-:Y:S02]  /*1a20*/  FSETP.GEU.AND P3, PT, R37, -126, PT ;  /* 0xc2fc00002500780b */ /* 0x000fe40003f6e000 */
[----:B------:R-:W3:Y:S04]  /*1a30*/  MUFU.EX2 R29, R29 ;  /* 0x0000001d001d7308 */ /* 0x000ee80000000800 */
[----:B------:R-:W-:-:S04]  /*1a40*/  @!P1 FMUL R40, R40, 0.5 ;  /* 0x3f00000028289820 */ /* 0x000fc80000400000 */
[----:B------:R-:W4:Y:S01]  /*1a50*/  MUFU.EX2 R36, R36 ;  /* 0x0000002400247308 */ /* 0x000f220000000800 */
[----:B-1----:R-:W-:Y:S01]  /*1a60*/  @!P4 FMUL R33, R33, R33 ;  /* 0x000000212121c220 */ /* 0x002fe20000400000 */
[----:B------:R-:W-:Y:S01]  /*1a70*/  FSETP.GEU.AND P4, PT, R45, -126, PT ;  /* 0xc2fc00002d00780b */ /* 0x000fe20003f8e000 */
[----:B------:R-:W-:-:S05]  /*1a80*/  @!P3 FMUL R37, R37, 0.5 ;  /* 0x3f0000002525b820 */ /* 0x000fca0000400000 */
[----:B------:R-:W1:Y:S01]  /*1a90*/  MUFU.EX2 R13, R40 ;  /* 0x00000028000d7308 */ /* 0x000e620000000800 */
[----:B---3--:R-:W-:Y:S01]  /*1aa0*/  @!P5 FMUL R29, R29, R29 ;  /* 0x0000001d1d1dd220 */ /* 0x008fe20000400000 */
[----:B--2---:R-:W-:Y:S02]  /*1ab0*/  FMNMX R7, R6, R7, !PT ;  /* 0x0000000706077209 */ /* 0x004fe40007800000 */
[----:B------:R-:W-:-:S03]  /*1ac0*/  FSETP.GEU.AND P5, PT, R41, -126, PT ;  /* 0xc2fc00002900780b */ /* 0x000fc60003fae000 */
[----:B------:R-:W2:Y:S01]  /*1ad0*/  SHFL.BFLY PT, R8, R7, 0x2, 0x1f ;  /* 0x0c401f0007087f89 */ /* 0x000ea200000e0000 */
[----:B------:R-:W3:Y:S01]  /*1ae0*/  MUFU.EX2 R32, R32 ;  /* 0x0000002000207308 */ /* 0x000ee20000000800 */
[----:B----4-:R-:W-:Y:S01]  /*1af0*/  @!P6 FMUL R36, R36, R36 ;  /* 0x000000242424e220 */ /* 0x010fe20000400000 */
[----:B------:R-:W-:Y:S01]  /*1b00*/  FSETP.GEU.AND P6, PT, R48, -126, PT ;  /* 0xc2fc00003000780b */ /* 0x000fe20003fce000 */
[----:B------:R-:W-:-:S05]  /*1b10*/  @!P4 FMUL R45, R45, 0.5 ;  /* 0x3f0000002d2dc820 */ /* 0x000fca0000400000 */
[----:B------:R-:W4:Y:S01]  /*1b20*/  MUFU.EX2 R37, R37 ;  /* 0x0000002500257308 */ /* 0x000f220000000800 */
[----:B-1----:R-:W-:Y:S01]  /*1b30*/  @!P1 FMUL R13, R13, R13 ;  /* 0x0000000d0d0d9220 */ /* 0x002fe20000400000 */
[----:B------:R-:W-:Y:S01]  /*1b40*/  FSETP.GEU.AND P1, PT, R49, -126, PT ;  /* 0xc2fc00003100780b */ /* 0x000fe20003f2e000 */
[----:B------:R-:W-:-:S04]  /*1b50*/  @!P5 FMUL R41, R41, 0.5 ;  /* 0x3f0000002929d820 */ /* 0x000fc80000400000 */
[----:B------:R-:W-:Y:S01]  /*1b60*/  @!P6 FMUL R48, R48, 0.5 ;  /* 0x3f0000003030e820 */ /* 0x000fe20000400000 */
[----:B------:R-:W1:Y:S01]  /*1b70*/  MUFU.EX2 R12, R45 ;  /* 0x0000002d000c7308 */ /* 0x000e620000000800 */
[----:B---3--:R-:W-:Y:S01]  /*1b80*/  @!P2 FMUL R32, R32, R32 ;  /* 0x000000202020a220 */ /* 0x008fe20000400000 */
[----:B------:R-:W-:Y:S02]  /*1b90*/  FSETP.GEU.AND P2, PT, R44, -126, PT ;  /* 0xc2fc00002c00780b */ /* 0x000fe40003f4e000 */
[----:B--2---:R-:W-:-:S03]  /*1ba0*/  FMNMX R8, R7, R8, !PT ;  /* 0x0000000807087209 */ /* 0x004fc60007800000 */
[----:B------:R-:W-:Y:S01]  /*1bb0*/  @!P1 FMUL R49, R49, 0.5 ;  /* 0x3f00000031319820 */ /* 0x000fe20000400000 */
[----:B----4-:R-:W-:Y:S01]  /*1bc0*/  @!P3 FMUL R37, R37, R37 ;  /* 0x000000252525b220 */ /* 0x010fe20000400000 */
[----:B------:R-:W2:Y:S01]  /*1bd0*/  MUFU.EX2 R10, R41 ;  /* 0x00000029000a7308 */ /* 0x000ea20000000800 */
[----:B------:R-:W-:Y:S01]  /*1be0*/  FSETP.NEU.AND P3, PT, R8, -INF , PT ;  /* 0xff8000000800780b */ /* 0x000fe20003f6d000 */
[----:B------:R-:W-:Y:S01]  /*1bf0*/  FADD R7, R24, R13 ;  /* 0x0000000d18077221 */ /* 0x000fe20000000000 */
[----:B------:R-:W-:-:S03]  /*1c00*/  F2FP.F16.F32.PACK_AB R24, R25, R24 ;  /* 0x000000181918723e */ /* 0x000fc600000000ff */
[----:B------:R-:W-:Y:S01]  /*1c10*/  @!P2 FMUL R44, R44, 0.5 ;  /* 0x3f0000002c2ca820 */ /* 0x000fe20000400000 */
[----:B------:R-:W-:Y:S01]  /*1c20*/  FSEL R6, R8, RZ, P3 ;  /* 0x000000ff08067208 */ /* 0x000fe20001800000 */
[----:B-1----:R-:W-:Y:S01]  /*1c30*/  @!P4 FMUL R12, R12, R12 ;  /* 0x0000000c0c0cc220 */ /* 0x002fe20000400000 */
[----:B------:R-:W1:Y:S01]  /*1c40*/  MUFU.EX2 R11, R48 ;  /* 0x00000030000b7308 */ /* 0x000e620000000800 */
[----:B------:R-:W-:Y:S02]  /*1c50*/  FSETP.GEU.AND P3, PT, R52, -126, PT ;  /* 0xc2fc00003400780b */ /* 0x000fe40003f6e000 */
[----:B------:R-:W-:-:S04]  /*1c60*/  FMUL R6, R6, UR6 ;  /* 0x0000000606067c20 */ /* 0x000fc80008400000 */
[--C-:B------:R-:W-:Y:S01]  /*1c70*/  FFMA R27, R27, UR6, -R6.reuse ;  /* 0x000000061b1b7c23 */ /* 0x100fe20008000806 */
[----:B------:R-:W3:Y:S01]  /*1c80*/  MUFU.EX2 R14, R49 ;  /* 0x00000031000e7308 */ /* 0x000ee20000000800 */
[--C-:B------:R-:W-:Y:S01]  /*1c90*/  FFMA R30, R30, UR6, -R6.reuse ;  /* 0x000000061e1e7c23 */ /* 0x100fe20008000806 */
[--C-:B------:R-:W-:Y:S01]  /*1ca0*/  FFMA R31, R31, UR6, -R6.reuse ;  /* 0x000000061f1f7c23 */ /* 0x100fe20008000806 */
[--C-:B------:R-:W-:Y:S01]  /*1cb0*/  FFMA R26, R26, UR6, -R6.reuse ;  /* 0x000000061a1a7c23 */ /* 0x100fe20008000806 */
[----:B------:R-:W-:Y:S01]  /*1cc0*/  FSETP.GEU.AND P4, PT, R27, -126, PT ;  /* 0xc2fc00001b00780b */ /* 0x000fe20003f8e000 */
[----:B--2---:R-:W-:Y:S01]  /*1cd0*/  @!P5 FMUL R10, R10, R10 ;  /* 0x0000000a0a0ad220 */ /* 0x004fe20000400000 */
[----:B------:R-:W-:Y:S01]  /*1ce0*/  FSETP.GEU.AND P5, PT, R53, -126, PT ;  /* 0xc2fc00003500780b */ /* 0x000fe20003fae000 */
[----:B------:R-:W-:Y:S01]  /*1cf0*/  @!P3 FMUL R52, R52, 0.5 ;  /* 0x3f0000003434b820 */ /* 0x000fe20000400000 */
[----:B------:R-:W2:Y:S01]  /*1d00*/  MUFU.EX2 R15, R44 ;  /* 0x0000002c000f7308 */ /* 0x000ea20000000800 */
[----:B-1----:R-:W-:Y:S01]  /*1d10*/  @!P6 FMUL R11, R11, R11 ;  /* 0x0000000b0b0be220 */ /* 0x002fe20000400000 */
[----:B------:R-:W-:Y:S01]  /*1d20*/  FSETP.GEU.AND P6, PT, R30, -126, PT ;  /* 0xc2fc00001e00780b */ /* 0x000fe20003fce000 */
[--C-:B------:R-:W-:Y:S01]  /*1d30*/  FFMA R35, R35, UR6, -R6.reuse ;  /* 0x0000000623237c23 */ /* 0x100fe20008000806 */
[--C-:B------:R-:W-:Y:S01]  /*1d40*/  FFMA R39, R39, UR6, -R6.reuse ;  /* 0x0000000627277c23 */ /* 0x100fe20008000806 */
[--C-:B------:R-:W-:Y:S01]  /*1d50*/  FFMA R42, R42, UR6, -R6.reuse ;  /* 0x000000062a2a7c23 */ /* 0x100fe20008000806 */
[--C-:B------:R-:W-:Y:S01]  /*1d60*/  FFMA R50, R50, UR6, -R6.reuse ;  /* 0x0000000632327c23 */ /* 0x100fe20008000806 */
[--C-:B------:R-:W-:Y:S01]  /*1d70*/  FFMA R34, R34, UR6, -R6.reuse ;  /* 0x0000000622227c23 */ /* 0x100fe20008000806 */
[----:B------:R-:W1:Y:S01]  /*1d80*/  MUFU.EX2 R17, R52 ;  /* 0x0000003400117308 */ /* 0x000e620000000800 */
[----:B---3--:R-:W-:Y:S01]  /*1d90*/  @!P1 FMUL R14, R14, R14 ;  /* 0x0000000e0e0e9220 */ /* 0x008fe20000400000 */
[----:B------:R-:W-:Y:S01]  /*1da0*/  FSETP.GEU.AND P1, PT, R31, -126, PT ;  /* 0xc2fc00001f00780b */ /* 0x000fe20003f2e000 */
[----:B------:R-:W-:Y:S01]  /*1db0*/  @!P4 FMUL R27, R27, 0.5 ;  /* 0x3f0000001b1bc820 */ /* 0x000fe20000400000 */
[----:B------:R-:W-:Y:S01]  /*1dc0*/  @!P5 FMUL R53, R53, 0.5 ;  /* 0x3f0000003535d820 */ /* 0x000fe20000400000 */
[--C-:B------:R-:W-:Y:S01]  /*1dd0*/  FFMA R38, R38, UR6, -R6.reuse ;  /* 0x0000000626267c23 */ /* 0x100fe20008000806 */
[--C-:B------:R-:W-:Y:S01]  /*1de0*/  FFMA R46, R46, UR6, -R6.reuse ;  /* 0x000000062e2e7c23 */ /* 0x100fe20008000806 */
[----:B------:R-:W-:Y:S01]  /*1df0*/  @!P6 FMUL R30, R30, 0.5 ;  /* 0x3f0000001e1ee820 */ /* 0x000fe20000400000 */
[----:B------:R-:W3:Y:S01]  /*1e00*/  MUFU.EX2 R16, R53 ;  /* 0x0000003500107308 */ /* 0x000ee20000000800 */
[----:B--2---:R-:W-:Y:S01]  /*1e10*/  @!P2 FMUL R15, R15, R15 ;  /* 0x0000000f0f0fa220 */ /* 0x004fe20000400000 */
[----:B------:R-:W-:Y:S01]  /*1e20*/  FSETP.GEU.AND P2, PT, R26, -126, PT ;  /* 0xc2fc00001a00780b */ /* 0x000fe20003f4e000 */
[--C-:B------:R-:W-:Y:S01]  /*1e30*/  FFMA R51, R51, UR6, -R6.reuse ;  /* 0x0000000633337c23 */ /* 0x100fe20008000806 */
[--C-:B------:R-:W-:Y:S01]  /*1e40*/  FFMA R54, R54, UR6, -R6.reuse ;  /* 0x0000000636367c23 */ /* 0x100fe20008000806 */
[--C-:B------:R-:W-:Y:S01]  /*1e50*/  FFMA R43, R43, UR6, -R6.reuse ;  /* 0x000000062b2b7c23 */ /* 0x100fe20008000806 */
[--C-:B------:R-:W-:Y:S01]  /*1e60*/  FFMA R47, R47, UR6, -R6.reuse ;  /* 0x000000062f2f7c23 */ /* 0x100fe20008000806 */
[----:B------:R-:W-:Y:S01]  /*1e70*/  @!P1 FMUL R31, R31, 0.5 ;  /* 0x3f0000001f1f9820 */ /* 0x000fe20000400000 */
[----:B------:R-:W2:Y:S01]  /*1e80*/  MUFU.EX2 R27, R27 ;  /* 0x0000001b001b7308 */ /* 0x000ea20000000800 */
[----:B-1----:R-:W-:Y:S01]  /*1e90*/  @!P3 FMUL R17, R17, R17 ;  /* 0x000000111111b220 */ /* 0x002fe20000400000 */
[----:B------:R-:W-:Y:S01]  /*1ea0*/  FSETP.GEU.AND P3, PT, R34, -126, PT ;  /* 0xc2fc00002200780b */ /* 0x000fe20003f6e000 */
[----:B------:R-:W-:-:S02]  /*1eb0*/  FFMA R6, R55, UR6, -R6 ;  /* 0x0000000637067c23 */ /* 0x000fc40008000806 */
[----:B------:R-:W-:Y:S02]  /*1ec0*/  FADD R41, R36, R17 ;  /* 0x0000001124297221 */ /* 0x000fe40000000000 */
[----:B------:R-:W-:Y:S01]  /*1ed0*/  @!P2 FMUL R26, R26, 0.5 ;  /* 0x3f0000001a1aa820 */ /* 0x000fe20000400000 */
[----:B------:R1:W4:Y:S01]  /*1ee0*/  MUFU.EX2 R19, R30 ;  /* 0x0000001e00137308 */ /* 0x0003220000000800 */
[----:B---3--:R-:W-:Y:S01]  /*1ef0*/  @!P5 FMUL R16, R16, R16 ;  /* 0x000000101010d220 */ /* 0x008fe20000400000 */
[----:B------:R-:W-:-:S05]  /*1f00*/  FSETP.GEU.AND P5, PT, R35, -126, PT ;  /* 0xc2fc00002300780b */ /* 0x000fca0003fae000 */
[----:B------:R-:W-:Y:S01]  /*1f10*/  @!P3 FMUL R34, R34, 0.5 ;  /* 0x3f0000002222b820 */ /* 0x000fe20000400000 */
[----:B------:R-:W3:Y:S01]  /*1f20*/  MUFU.EX2 R20, R31 ;  /* 0x0000001f00147308 */ /* 0x000ee20000000800 */
[----:B--2---:R-:W-:Y:S01]  /*1f30*/  @!P4 FMUL R27, R27, R27 ;  /* 0x0000001b1b1bc220 */ /* 0x004fe20000400000 */
[----:B------:R-:W-:Y:S01]  /*1f40*/  FSETP.GEU.AND P4, PT, R39, -126, PT ;  /* 0xc2fc00002700780b */ /* 0x000fe20003f8e000 */
[----:B-1----:R-:W-:-:S04]  /*1f50*/  FADD R30, R29, R12 ;  /* 0x0000000c1d1e7221 */ /* 0x002fc80000000000 */
[----:B------:R-:W-:Y:S01]  /*1f60*/  @!P5 FMUL R35, R35, 0.5 ;  /* 0x3f0000002323d820 */ /* 0x000fe20000400000 */
[----:B------:R1:W2:Y:S01]  /*1f70*/  MUFU.EX2 R18, R26 ;  /* 0x0000001a00127308 */ /* 0x0002a20000000800 */
[----:B----4-:R-:W-:Y:S01]  /*1f80*/  @!P6 FMUL R19, R19, R19 ;  /* 0x000000131313e220 */ /* 0x010fe20000400000 */
[----:B------:R-:W-:-:S05]  /*1f90*/  FSETP.GEU.AND P6, PT, R42, -126, PT ;  /* 0xc2fc00002a00780b */ /* 0x000fca0003fce000 */
[----:B------:R-:W-:Y:S01]  /*1fa0*/  @!P4 FMUL R39, R39, 0.5 ;  /* 0x3f0000002727c820 */ /* 0x000fe20000400000 */
[----:B------:R-:W4:Y:S01]  /*1fb0*/  MUFU.EX2 R22, R35 ;  /* 0x0000002300167308 */ /* 0x000f220000000800 */
[----:B---3--:R-:W-:Y:S01]  /*1fc0*/  @!P1 FMUL R20, R20, R20 ;  /* 0x0000001414149220 */ /* 0x008fe20000400000 */
[----:B------:R-:W-:Y:S01]  /*1fd0*/  FSETP.GEU.AND P1, PT, R50, -126, PT ;  /* 0xc2fc00003200780b */ /* 0x000fe20003f2e000 */
[----:B-1----:R-:W-:-:S04]  /*1fe0*/  FADD R26, R32, R11 ;  /* 0x0000000b201a7221 */ /* 0x002fc80000000000 */
[----:B------:R-:W-:Y:S01]  /*1ff0*/  @!P6 FMUL R42, R42, 0.5 ;  /* 0x3f0000002a2ae820 */ /* 0x000fe20000400000 */
[----:B------:R-:W1:Y:S01]  /*2000*/  MUFU.EX2 R40, R39 ;  /* 0x0000002700287308 */ /* 0x000e620000000800 */
[----:B--2---:R-:W-:Y:S01]  /*2010*/  @!P2 FMUL R18, R18, R18 ;  /* 0x000000121212a220 */ /* 0x004fe20000400000 */
[----:B------:R-:W-:-:S05]  /*2020*/  FSETP.GEU.AND P2, PT, R38, -126, PT ;  /* 0xc2fc00002600780b */ /* 0x000fca0003f4e000 */
[----:B------:R-:W-:Y:S01]  /*2030*/  @!P1 FMUL R50, R50, 0.5 ;  /* 0x3f00000032329820 */ /* 0x000fe20000400000 */
[----:B------:R-:W2:Y:S01]  /*2040*/  MUFU.EX2 R23, R42 ;  /* 0x0000002a00177308 */ /* 0x000ea20000000800 */
[----:B----4-:R-:W-:Y:S01]  /*2050*/  @!P5 FMUL R22, R22, R22 ;  /* 0x000000161616d220 */ /* 0x010fe20000400000 */
[----:B------:R-:W-:-:S05]  /*2060*/  FSETP.GEU.AND P5, PT, R46, -126, PT ;  /* 0xc2fc00002e00780b */ /* 0x000fca0003fae000 */
[----:B------:R-:W-:Y:S01]  /*2070*/  @!P2 FMUL R38, R38, 0.5 ;  /* 0x3f0000002626a820 */ /* 0x000fe20000400000 */
[----:B------:R3:W4:Y:S01]  /*2080*/  MUFU.EX2 R21, R34 ;  /* 0x0000002200157308 */ /* 0x0007220000000800 */
[----:B-1----:R-:W-:Y:S01]  /*2090*/  @!P4 FMUL R40, R40, R40 ;  /* 0x000000282828c220 */ /* 0x002fe20000400000 */
[----:B------:R-:W-:-:S05]  /*20a0*/  FSETP.GEU.AND P4, PT, R51, -126, PT ;  /* 0xc2fc00003300780b */ /* 0x000fca0003f8e000 */
[----:B------:R-:W-:Y:S01]  /*20b0*/  @!P5 FMUL R46, R46, 0.5 ;  /* 0x3f0000002e2ed820 */ /* 0x000fe20000400000 */
[----:B------:R1:W5:Y:S01]  /*20c0*/  MUFU.EX2 R31, R38 ;  /* 0x00000026001f7308 */ /* 0x0003620000000800 */
[----:B--2---:R-:W-:Y:S01]  /*20d0*/  @!P6 FMUL R23, R23, R23 ;  /* 0x000000171717e220 */ /* 0x004fe20000400000 */
[----:B------:R-:W-:Y:S01]  /*20e0*/  FSETP.GEU.AND P6, PT, R54, -126, PT ;  /* 0xc2fc00003600780b */ /* 0x000fe20003fce000 */
[----:B---3--:R-:W-:Y:S02]  /*20f0*/  FADD R34, R33, R14 ;  /* 0x0000000e21227221 */ /* 0x008fe40000000000 */
[----:B------:R-:W-:Y:S02]  /*2100*/  FADD R42, R18, R23 ;  /* 0x00000017122a7221 */ /* 0x000fe40000000000 */
[----:B------:R-:W-:Y:S01]  /*2110*/  @!P4 FMUL R51, R51, 0.5 ;  /* 0x3f0000003333c820 */ /* 0x000fe20000400000 */
[----:B------:R-:W2:Y:S01]  /*2120*/  MUFU.EX2 R50, R50 ;  /* 0x0000003200327308 */ /* 0x000ea20000000800 */
[----:B----4-:R-:W-:Y:S01]  /*2130*/  @!P3 FMUL R21, R21, R21 ;  /* 0x000000151515b220 */ /* 0x010fe20000400000 */
[----:B------:R-:W-:Y:S01]  /*2140*/  FSETP.GEU.AND P3, PT, R43, -126, PT ;  /* 0xc2fc00002b00780b */ /* 0x000fe20003f6e000 */
[----:B-1----:R-:W-:Y:S01]  /*2150*/  FADD R38, R7, R26 ;  /* 0x0000001a07267221 */ /* 0x002fe20000000000 */
[----:B------:R-:W-:Y:S01]  /*2160*/  FADD R26, R28, R15 ;  /* 0x0000000f1c1a7221 */ /* 0x000fe20000000000 */
[----:B------:R-:W-:Y:S01]  /*2170*/  FADD R7, R25, R10 ;  /* 0x0000000a19077221 */ /* 0x000fe20000000000 */
[----:B------:R-:W-:Y:S01]  /*2180*/  F2FP.F16.F32.PACK_AB R25, R27, R18 ;  /* 0x000000121b19723e */ /* 0x000fe200000000ff */
[----:B------:R-:W-:Y:S01]  /*2190*/  @!P6 FMUL R54, R54, 0.5 ;  /* 0x3f0000003636e820 */ /* 0x000fe20000400000 */
[----:B------:R-:W1:Y:S01]  /*21a0*/  MUFU.EX2 R46, R46 ;  /* 0x0000002e002e7308 */ /* 0x000e620000000800 */
[----:B-----5:R-:W-:Y:S01]  /*21b0*/  @!P2 FMUL R31, R31, R31 ;  /* 0x0000001f1f1fa220 */ /* 0x020fe20000400000 */
[----:B------:R-:W-:Y:S01]  /*21c0*/  FSETP.GEU.AND P2, PT, R47, -126, PT ;  /* 0xc2fc00002f00780b */ /* 0x000fe20003f4e000 */
[----:B------:R-:W-:Y:S01]  /*21d0*/  FADD R41, R26, R41 ;  /* 0x000000291a297221 */ /* 0x000fe20000000000 */
[----:B------:R-:W-:-:S03]  /*21e0*/  FADD R7, R7, R34 ;  /* 0x0000002207077221 */ /* 0x000fc60000000000 */
[----:B------:R-:W-:Y:S01]  /*21f0*/  @!P3 FMUL R43, R43, 0.5 ;  /* 0x3f0000002b2bb820 */ /* 0x000fe20000400000 */
[----:B------:R-:W3:Y:S01]  /*2200*/  MUFU.EX2 R51, R51 ;  /* 0x0000003300337308 */ /* 0x000ee20000000800 */
[----:B--2---:R-:W-:Y:S01]  /*2210*/  @!P1 FMUL R50, R50, R50 ;  /* 0x0000003232329220 */ /* 0x004fe20000400000 */
[----:B------:R-:W-:Y:S01]  /*2220*/  FSETP.GEU.AND P1, PT, R6, -126, PT ;  /* 0xc2fc00000600780b */ /* 0x000fe20003f2e000 */
[----:B------:R-:W-:Y:S02]  /*2230*/  FADD R38, R38, R41 ;  /* 0x0000002926267221 */ /* 0x000fe40000000000 */
[----:B------:R-:W-:Y:S02]  /*2240*/  FADD R45, R21, R50 ;  /* 0x00000032152d7221 */ /* 0x000fe40000000000 */
[----:B------:R-:W-:Y:S01]  /*2250*/  @!P2 FMUL R47, R47, 0.5 ;  /* 0x3f0000002f2fa820 */ /* 0x000fe20000400000 */
[----:B------:R2:W4:Y:S01]  /*2260*/  MUFU.EX2 R44, R43 ;  /* 0x0000002b002c7308 */ /* 0x0005220000000800 */
[----:B-1----:R-:W-:Y:S01]  /*2270*/  @!P5 FMUL R46, R46, R46 ;  /* 0x0000002e2e2ed220 */ /* 0x002fe20000400000 */
[----:B------:R-:W-:-:S03]  /*2280*/  FADD R42, R42, R45 ;  /* 0x0000002d2a2a7221 */ /* 0x000fc60000000000 */
[----:B------:R-:W-:Y:S02]  /*2290*/  FADD R26, R19, R46 ;  /* 0x0000002e131a7221 */ /* 0x000fe40000000000 */
[----:B------:R-:W-:Y:S01]  /*22a0*/  @!P1 FMUL R6, R6, 0.5 ;  /* 0x3f00000006069820 */ /* 0x000fe20000400000 */
[----:B------:R-:W1:Y:S01]  /*22b0*/  MUFU.EX2 R35, R47 ;  /* 0x0000002f00237308 */ /* 0x000e620000000800 */
[----:B--2---:R-:W-:Y:S01]  /*22c0*/  FADD R43, R37, R16 ;  /* 0x00000010252b7221 */ /* 0x004fe20000000000 */
[----:B---3--:R-:W-:-:S03]  /*22d0*/  @!P4 FMUL R51, R51, R51 ;  /* 0x000000333333c220 */ /* 0x008fc60000400000 */
[----:B------:R-:W-:Y:S01]  /*22e0*/  FADD R30, R30, R43 ;  /* 0x0000002b1e1e7221 */ /* 0x000fe20000000000 */
[----:B------:R-:W-:Y:S02]  /*22f0*/  FADD R43, R22, R51 ;  /* 0x00000033162b7221 */ /* 0x000fe40000000000 */
[----:B------:R-:W2:Y:S01]  /*2300*/  MUFU.EX2 R54, R54 ;  /* 0x0000003600367308 */ /* 0x000ea20000000800 */
[----:B----4-:R-:W-:Y:S01]  /*2310*/  @!P3 FMUL R44, R44, R44 ;  /* 0x0000002c2c2cb220 */ /* 0x010fe20000400000 */
[----:B------:R-:W-:Y:S01]  /*2320*/  FADD R7, R7, R30 ;  /* 0x0000001e07077221 */ /* 0x000fe20000000000 */
[----:B------:R-:W-:Y:S02]  /*2330*/  F2FP.F16.F32.PACK_AB R30, R37, R36 ;  /* 0x00000024251e723e */ /* 0x000fe400000000ff */
[----:B------:R-:W-:Y:S02]  /*2340*/  F2FP.F16.F32.PACK_AB R36, R14, R11 ;  /* 0x0000000b0e24723e */ /* 0x000fe400000000ff */
[----:B------:R-:W-:Y:S01]  /*2350*/  F2FP.F16.F32.PACK_AB R37, R51, R50 ;  /* 0x000000323325723e */ /* 0x000fe200000000ff */
[----:B------:R3:W4:Y:S01]  /*2360*/  MUFU.EX2 R39, R6 ;  /* 0x0000000600277308 */ /* 0x0007220000000800 */
[----:B-1----:R-:W-:-:S04]  /*2370*/  @!P2 FMUL R35, R35, R35 ;  /* 0x000000232323a220 */ /* 0x002fc80000400000 */
[----:B------:R-:W-:Y:S01]  /*2380*/  FADD R34, R20, R35 ;  /* 0x0000002314227221 */ /* 0x000fe20000000000 */
[----:B------:R-:W-:Y:S01]  /*2390*/  F2FP.F16.F32.PACK_AB R35, R35, R46 ;  /* 0x0000002e2323723e */ /* 0x000fe200000000ff */
[----:B--2---:R-:W-:Y:S01]  /*23a0*/  @!P6 FMUL R54, R54, R54 ;  /* 0x000000363636e220 */ /* 0x004fe20000400000 */
[----:B---3--:R-:W-:Y:S01]  /*23b0*/  FADD R6, R27, R44 ;  /* 0x0000002c1b067221 */ /* 0x008fe20000000000 */
[----:B------:R-:W-:Y:S02]  /*23c0*/  F2FP.F16.F32.PACK_AB R27, R20, R19 ;  /* 0x00000013141b723e */ /* 0x000fe400000000ff */
[----:B------:R-:W-:Y:S01]  /*23d0*/  FADD R45, R31, R54 ;  /* 0x000000361f2d7221 */ /* 0x000fe20000000000 */
[----:B------:R-:W-:Y:S01]  /*23e0*/  FADD R6, R6, R43 ;  /* 0x0000002b06067221 */ /* 0x000fe20000000000 */
[----:B------:R-:W-:Y:S01]  /*23f0*/  F2FP.F16.F32.PACK_AB R31, R40, R31 ;  /* 0x0000001f281f723e */ /* 0x000fe200000000ff */
[----:B----4-:R-:W-:Y:S01]  /*2400*/  @!P1 FMUL R39, R39, R39 ;  /* 0x0000002727279220 */ /* 0x010fe20000400000 */
[----:B------:R-:W-:Y:S01]  /*2410*/  FADD R45, R26, R45 ;  /* 0x0000002d1a2d7221 */ /* 0x000fe20000000000 */
[----:B------:R-:W-:-:S02]  /*2420*/  IMAD.U32 R26, RZ, RZ, UR7 ;  /* 0x00000007ff1a7e24 */ /* 0x000fc4000f8e00ff */
[----:B------:R-:W-:Y:S01]  /*2430*/  FADD R47, R40, R39 ;  /* 0x00000027282f7221 */ /* 0x000fe20000000000 */
[----:B------:R-:W-:Y:S01]  /*2440*/  FADD R42, R42, R45 ;  /* 0x0000002d2a2a7221 */ /* 0x000fe20000000000 */
[----:B------:R1:W-:Y:S02]  /*2450*/  SYNCS.ARRIVE.TRANS64.A1T0 RZ, [R26+UR13], RZ ;  /* 0x000000ff1aff79a7 */ /* 0x0003e4000810000d */
[----:B------:R-:W-:Y:S01]  /*2460*/  FADD R47, R34, R47 ;  /* 0x0000002f222f7221 */ /* 0x000fe20000000000 */
[----:B------:R-:W-:-:S03]  /*2470*/  F2FP.F16.F32.PACK_AB R34, R12, R15 ;  /* 0x0000000f0c22723e */ /* 0x000fc600000000ff */
[----:B------:R-:W-:Y:S01]  /*2480*/  FADD R47, R6, R47 ;  /* 0x0000002f062f7221 */ /* 0x000fe20000000000 */
[----:B------:R-:W-:Y:S01]  /*2490*/  FADD R6, R38, R7 ;  /* 0x0000000726067221 */ /* 0x000fe20000000000 */
[----:B-1----:R-:W-:Y:S02]  /*24a0*/  F2FP.F16.F32.PACK_AB R26, R29, R28 ;  /* 0x0000001c1d1a723e */ /* 0x002fe400000000ff */
[----:B------:R-:W-:Y:S01]  /*24b0*/  F2FP.F16.F32.PACK_AB R28, R33, R32 ;  /* 0x00000020211c723e */ /* 0x000fe200000000ff */
[----:B------:R-:W-:Y:S01]  /*24c0*/  FADD R7, R42, R47 ;  /* 0x0000002f2a077221 */ /* 0x000fe20000000000 */
[----:B------:R-:W-:Y:S02]  /*24d0*/  F2FP.F16.F32.PACK_AB R32, R10, R13 ;  /* 0x0000000d0a20723e */ /* 0x000fe400000000ff */
[----:B------:R-:W-:Y:S02]  /*24e0*/  F2FP.F16.F32.PACK_AB R38, R16, R17 ;  /* 0x000000111026723e */ /* 0x000fe400000000ff */
[----:B------:R-:W-:-:S02]  /*24f0*/  F2FP.F16.F32.PACK_AB R29, R22, R21 ;  /* 0x00000015161d723e */ /* 0x000fc400000000ff */
[----:B------:R-:W-:Y:S01]  /*2500*/  F2FP.F16.F32.PACK_AB R33, R44, R23 ;  /* 0x000000172c21723e */ /* 0x000fe200000000ff */
[----:B------:R-:W-:Y:S06]  /*2510*/  @!P0 BRA `(.L_x_19) ;  /* 0x0000000000048947 */ /* 0x000fec0003800000 */
[----:B------:R-:W-:Y:S01]  /*2520*/  BPT.TRAP 0x1 ;  /* 0x000000040000795c */ /* 0x000fe20000300000 */
.L_x_19:
[----:B------:R-:W1:Y:S02]  /*2530*/  SYNCS.PHASECHK.TRANS64.TRYWAIT P1, [UR38+0x7008], R9 ;  /* 0x00700809ff0075a7 */ /* 0x000e640008020166 */
[----:B-1----:R-:W-:Y:S05]  /*2540*/  @!P1 BRA `(.L_x_20) ;  /* 0x0000005400e89947 */ /* 0x002fea0003800000 */
.L_x_102:
[----:B------:R-:W-:Y:S01]  /*2550*/  UIADD3 UR6, UR12, 0x100, URZ ;  /* 0x000001000c067890 */ /* 0x000fe2000fffe03f */
[----:B------:R-:W-:Y:S01]  /*2560*/  WARPGROUP.ARRIVE ;  /* 0x00000000000079c5 */ /* 0x000fe20000000000 */
[----:B------:R-:W-:Y:S01]  /*2570*/  UMOV UR7, 0x80000020 ;  /* 0x8000002000077882 */ /* 0x000fe20000000000 */
[----:B------:R-:W-:-:S06]  /*2580*/  F2FP.F16.F32.PACK_AB R39, R39, R54 ;  /* 0x000000362727723e */ /* 0x000fcc00000000ff */
[----:B------:R-:W-:Y:S01]  /*2590*/  HGMMA.64x32x16.F32 R56, R24, gdesc[UR4].tnspB, RZ, !UPT, gsb0 ;  /* 0x4060000418387df0 */ /* 0x000fe2000c0008ff */
[----:B------:R-:W-:Y:S01]  /*25a0*/  UIADD3 UR6, UR12, 0x140, URZ ;  /* 0x000001400c067890 */ /* 0x000fe2000fffe03f */
[----:B------:R-:W-:Y:S01]  /*25b0*/  UMOV UR7, 0x80000020 ;  /* 0x8000002000077882 */ /* 0x000fe20000000000 */
[----:B------:R-:W-:Y:S02]  /*25c0*/  WARPGROUP.DEPBAR.LE gsb0, 0x0 ;  /* 0x00008000000079c5 */ /* 0x000fe40000010000 */
[----:B------:R-:W-:-:S06]  /*25d0*/  WARPGROUP.ARRIVE ;  /* 0x00000000000079c5 */ /* 0x000fcc0000000000 */
[----:B------:R-:W-:Y:S01]  /*25e0*/  HGMMA.64x32x16.F32 R56, R28, gdesc[UR4].tnspB, R56, gsb0 ;  /* 0x406000041c387df0 */ /* 0x000fe20008000838 */
        /* <DEDUP_REMOVED lines=9> */
[----:B------:R-:W-:Y:S03]  /*2680*/  HGMMA.64x32x16.F32 R56, R36, gdesc[UR4].tnspB, R56, gsb0 ;  /* 0x4060000424387df0 */ /* 0x000fe60008000838 */
[----:B------:R-:W-:Y:S02]  /*2690*/  WARPGROUP.DEPBAR.LE gsb0, 0x0 ;  /* 0x00008000000079c5 */ /* 0x000fe40000010000 */
[----:B------:R-:W-:Y:S05]  /*26a0*/  @!P0 BRA `(.L_x_21) ;  /* 0x0000000000048947 */ /* 0x000fea0003800000 */
[----:B------:R-:W-:Y:S01]  /*26b0*/  BPT.TRAP 0x1 ;  /* 0x000000040000795c */ /* 0x000fe20000300000 */
.L_x_21:
[----:B------:R-:W-:Y:S01]  /*26c0*/  UISETP.EQ.AND UP0, UPT, UR36, URZ, !UP0 ;  /* 0x0000003f2400728c */ /* 0x000fe2000c702270 */
[----:B-1----:R-:W-:Y:S01]  /*26d0*/  IMAD.MOV.U32 R9, RZ, RZ, RZ ;  /* 0x000000ffff097224 */ /* 0x002fe200078e00ff */
[----:B------:R-:W-:Y:S02]  /*26e0*/  UIADD3 UR6, UR38, 0x7028, URZ ;  /* 0x0000702826067890 */ /* 0x000fe4000fffe03f */
[----:B------:R-:W-:Y:S02]  /*26f0*/  USEL UR7, URZ, 0x1, !UP0 ;  /* 0x000000013f077887 */ /* 0x000fe4000c000000 */
[----:B------:R-:W-:Y:S02]  /*2700*/  UPRMT UR6, URZ, 0x654, UR6 ;  /* 0x000006543f067896 */ /* 0x000fe40008000006 */
[----:B------:R-:W-:-:S04]  /*2710*/  USEL UR7, UR7, 0x2, UP1 ;  /* 0x0000000207077887 */ /* 0x000fc80008800000 */
[----:B------:R-:W-:-:S03]  /*2720*/  UISETP.GT.U32.AND UP0, UPT, UR7, 0x1, UPT ;  /* 0x000000010700788c */ /* 0x000fc6000bf04070 */
[----:B------:R-:W-:Y:S03]  /*2730*/  SYNCS.ARRIVE.TRANS64.RED.A1T0 RZ, [UR6], RZ ;  /* 0x000000ffffff79a7 */ /* 0x000fe60008100406 */
[----:B------:R-:W-:-:S13]  /*2740*/  PLOP3.LUT P1, PT, PT, PT, UP0, 0x80, 0x0 ;  /* 0x000000000000781c */ /* 0x000fda0003f2f008 */
[----:B------:R-:W-:Y:S05]  /*2750*/  @P1 BRA `(.L_x_22) ;  /* 0x0000000000041947 */ /* 0x000fea0003800000 */
[----:B------:R-:W-:Y:S01]  /*2760*/  BPT.TRAP 0x1 ;  /* 0x000000040000795c */ /* 0x000fe20000300000 */
.L_x_22:
[----:B------:R-:W-:Y:S01]  /*2770*/  ISETP.GE.AND P2, PT, R3, 0x4, PT ;  /* 0x000000040300780c */ /* 0x000fe20003f46270 */
[----:B------:R-:W-:Y:S01]  /*2780*/  UMOV UR13, 0x1 ;  /* 0x00000001000d7882 */ /* 0x000fe20000000000 */
[----:B------:R-:W-:Y:S01]  /*2790*/  UMOV UR15, 0x2 ;  /* 0x00000002000f7882 */ /* 0x000fe20000000000 */
[----:B------:R-:W-:Y:S02]  /*27a0*/  VIADD R5, R5, 0x40 ;  /* 0x0000004005057836 */ /* 0x000fe40000000000 */
[----:B------:R-:W-:-:S08]  /*27b0*/  VIADD R10, R3, 0xfffffffe ;  /* 0xfffffffe030a7836 */ /* 0x000fd00000000000 */
[----:B------:R-:W-:Y:S05]  /*27c0*/  @!P2 BRA `(.L_x_23) ;  /* 0x0000001400dca947 */ /* 0x000fea0003800000 */
[----:B------:R-:W-:Y:S01]  /*27d0*/  IADD3 R3, R3, -0x3, RZ ;  /* 0xfffffffd03037810 */ /* 0x000fe20007ffe0ff */
[----:B------:R-:W-:Y:S01]  /*27e0*/  IMAD.MOV.U32 R11, RZ, RZ, R4 ;  /* 0x000000ffff0b7224 */ /* 0x000fe200078e0004 */
[----:B------:R-:W-:Y:S01]  /*27f0*/  UMOV UR15, 0x2 ;  /* 0x00000002000f7882 */ /* 0x000fe20000000000 */
[----:B------:R-:W-:Y:S01]  /*2800*/  IMAD.MOV.U32 R13, RZ, RZ, R8 ;  /* 0x000000ffff0d7224 */ /* 0x000fe200078e0008 */
[----:B------:R-:W-:Y:S01]  /*2810*/  UMOV UR13, 0x1 ;  /* 0x00000001000d7882 */ /* 0x000fe20000000000 */
[----:B------:R-:W-:Y:S01]  /*2820*/  IMAD.MOV.U32 R9, RZ, RZ, RZ ;  /* 0x000000ffff097224 */ /* 0x000fe200078e00ff */
[----:B------:R-:W-:-:S06]  /*2830*/  ULDC UR17, c[0x0][0x604] ;  /* 0x0001810000117ab9 */ /* 0x000fcc0000000800 */
.L_x_34:
[----:B------:R-:W-:Y:S01]  /*2840*/  PLOP3.LUT P3, PT, PT, PT, UP1, 0x80, 0x0 ;  /* 0x000000000000781c */ /* 0x000fe20003f6f018 */
[----:B------:R-:W-:-:S12]  /*2850*/  IMAD.MOV.U32 R10, RZ, RZ, R3 ;  /* 0x000000ffff0a7224 */ /* 0x000fd800078e0003 */
[----:B------:R-:W-:Y:S05]  /*2860*/  @!P3 BRA `(.L_x_24) ;  /* 0x000000000004b947 */ /* 0x000fea0003800000 */
[----:B------:R-:W-:Y:S01]  /*2870*/  BPT.TRAP 0x1 ;  /* 0x000000040000795c */ /* 0x000fe20000300000 */
.L_x_24:
[----:B------:R-:W-:Y:S01]  /*2880*/  ULEA UR6, UR15, UR38, 0x3 ;  /* 0x000000260f067291 */ /* 0x000fe2000f8e183f */
[----:B------:R-:W-:-:S08]  /*2890*/  SHF.L.U32 R3, R9, 0x1f, RZ ;  /* 0x0000001f09037819 */ /* 0x000fd000000006ff */
[----:B------:R-:W1:Y:S02]  /*28a0*/  SYNCS.PHASECHK.TRANS64.TRYWAIT P2, [UR6+0x7000], R3 ;  /* 0x00700003ff0075a7 */ /* 0x000e640008040146 */
[----:B-1----:R-:W-:Y:S05]  /*28b0*/  @!P2 BRA `(.L_x_25) ;  /* 0x000000540024a947 */ /* 0x002fea0003800000 */
.L_x_103:
[----:B------:R-:W-:Y:S01]  /*28c0*/  ULEA UR6, UR15, UR14, 0x8 ;  /* 0x0000000e0f067291 */ /* 0x000fe2000f8e403f */
[----:B------:R-:W-:Y:S01]  /*28d0*/  WARPGROUP.ARRIVE ;  /* 0x00000000000079c5 */ /* 0x000fe20000000000 */
[----:B------:R-:W-:Y:S01]  /*28e0*/  UMOV UR7, 0x80000020 ;  /* 0x8000002000077882 */ /* 0x000fe20000000000 */
[----:B------:R-:W-:Y:S01]  /*28f0*/  UMOV UR11, 0x80000020 ;  /* 0x80000020000b7882 */ /* 0x000fe20000000000 */
[----:B------:R-:W-:Y:S02]  /*2900*/  UIADD3 UR10, UR6, 0x2, URZ ;  /* 0x00000002060a7890 */ /* 0x000fe4000fffe03f */
[----:B------:R-:W-:-:S03]  /*2910*/  UIADD3 UR15, UR15, 0x1, URZ ;  /* 0x000000010f0f7890 */ /* 0x000fc6000fffe03f */
[----:B------:R-:W-:Y:S01]  /*2920*/  HGMMA.64x64x16.F32 R24, gdesc[UR4], RZ, !UPT, gsb0 ;  /* 0x00e00000041879f0 */ /* 0x000fe2000c0008ff */
[----:B------:R-:W-:-:S04]  /*2930*/  UISETP.NE.AND UP0, UPT, UR15, 0x5, UPT ;  /* 0x000000050f00788c */ /* 0x000fc8000bf05270 */
[----:B------:R-:W-:Y:S02]  /*2940*/  USEL UR6, URZ, 0x1, UP0 ;  /* 0x000000013f067887 */ /* 0x000fe40008000000 */
[----:B------:R-:W-:-:S04]  /*2950*/  USEL UR15, UR15, URZ, UP0 ;  /* 0x0000003f0f0f7287 */ /* 0x000fc80008000000 */
[----:B------:R-:W-:Y:S01]  /*2960*/  LOP3.LUT R73, R9, UR6, RZ, 0x3c, !PT ;  /* 0x0000000609497c12 */ /* 0x000fe2000f8e3cff */
[----:B------:R-:W-:Y:S02]  /*2970*/  WARPGROUP.DEPBAR.LE gsb0, 0x0 ;  /* 0x00008000000079c5 */ /* 0x000fe40000010000 */
[----:B------:R-:W-:-:S06]  /*2980*/  WARPGROUP.ARRIVE ;  /* 0x00000000000079c5 */ /* 0x000fcc0000000000 */
[----:B------:R-:W-:Y:S03]  /*2990*/  HGMMA.64x64x16.F32 R24, gdesc[UR8], R24, gsb0 ;  /* 0x00e00000081879f0 */ /* 0x000fe60008000818 */
[----:B------:R-:W-:Y:S02]  /*29a0*/  WARPGROUP.DEPBAR.LE gsb0, 0x0 ;  /* 0x00008000000079c5 */ /* 0x000fe40000010000 */
[----:B------:R-:W-:Y:S05]  /*29b0*/  @!P3 BRA `(.L_x_26) ;  /* 0x000000000004b947 */ /* 0x000fea0003800000 */
[----:B------:R-:W-:Y:S01]  /*29c0*/  BPT.TRAP 0x1 ;  /* 0x000000040000795c */ /* 0x000fe20000300000 */
.L_x_26:
[----:B-1----:R-:W-:Y:S01]  /*29d0*/  FMNMX R4, R24, R11, !PT ;  /* 0x0000000b18047209 */ /* 0x002fe20007800000 */
[----:B------:R-:W-:-:S03]  /*29e0*/  ULEA UR6, UR15, UR38, 0x3 ;  /* 0x000000260f067291 */ /* 0x000fc6000f8e183f */
[----:B------:R-:W-:-:S04]  /*29f0*/  FMNMX R3, R25, R4, !PT ;  /* 0x0000000419037209 */ /* 0x000fc80007800000 */
        /* <DEDUP_REMOVED lines=13> */
[----:B------:R-:W-:-:S05]  /*2ad0*/  FMNMX R3, R53, R4, !PT ;  /* 0x0000000435037209 */ /* 0x000fca0007800000 */
[----:B------:R-:W1:Y:S02]  /*2ae0*/  SHFL.BFLY PT, R4, R3, 0x1, 0x1f ;  /* 0x0c201f0003047f89 */ /* 0x000e6400000e0000 */
[----:B-1----:R-:W-:Y:S02]  /*2af0*/  FMNMX R8, R3, R4, !PT ;  /* 0x0000000403087209 */ /* 0x002fe40007800000 */
[----:B------:R-:W-:-:S03]  /*2b00*/  FMNMX R4, R26, R13, !PT ;  /* 0x0000000d1a047209 */ /* 0x000fc60007800000 */
[----:B------:R-:W1:Y:S01]  /*2b10*/  SHFL.BFLY PT, R9, R8, 0x2, 0x1f ;  /* 0x0c401f0008097f89 */ /* 0x000e6200000e0000 */
[----:B------:R-:W-:-:S04]  /*2b20*/  FMNMX R15, R27, R4, !PT ;  /* 0x000000041b0f7209 */ /* 0x000fc80007800000 */
[----:B------:R-:W-:-:S04]  /*2b30*/  FMNMX R4, R30, R15, !PT ;  /* 0x0000000f1e047209 */ /* 0x000fc80007800000 */
[----:B------:R-:W-:-:S04]  /*2b40*/  FMNMX R15, R31, R4, !PT ;  /* 0x000000041f0f7209 */ /* 0x000fc80007800000 */
[----:B------:R-:W-:Y:S02]  /*2b50*/  FMNMX R12, R34, R15, !PT ;  /* 0x0000000f220c7209 */ /* 0x000fe40007800000 */
[----:B-1----:R-:W-:Y:S02]  /*2b60*/  FMNMX R4, R8, R9, !PT ;  /* 0x0000000908047209 */ /* 0x002fe40007800000 */
[----:B------:R-:W-:Y:S02]  /*2b70*/  FMNMX R9, R35, R12, !PT ;  /* 0x0000000c23097209 */ /* 0x000fe40007800000 */
[----:B------:R-:W-:Y:S02]  /*2b80*/  FSETP.NEU.AND P2, PT, R4, -INF , PT ;  /* 0xff8000000400780b */ /* 0x000fe40003f4d000 */
[----:B------:R-:W-:Y:S02]  /*2b90*/  FMNMX R14, R38, R9, !PT ;  /* 0x00000009260e7209 */ /* 0x000fe40007800000 */
[----:B------:R-:W-:-:S02]  /*2ba0*/  FSEL R12, R4, RZ, P2 ;  /* 0x000000ff040c7208 */ /* 0x000fc40001000000 */
[----:B------:R-:W-:-:S03]  /*2bb0*/  FMNMX R9, R39, R14, !PT ;  /* 0x0000000e27097209 */ /* 0x000fc60007800000 */
[----:B------:R-:W-:Y:S01]  /*2bc0*/  FMUL R3, R12, UR17 ;  /* 0x000000110c037c20 */ /* 0x000fe20008400000 */
[----:B------:R-:W-:Y:S01]  /*2bd0*/  FMNMX R8, R42, R9, !PT ;  /* 0x000000092a087209 */ /* 0x000fe20007800000 */
[----:B------:R-:W-:Y:S02]  /*2be0*/  FADD R12, -R12, R11 ;  /* 0x0000000b0c0c7221 */ /* 0x000fe40000000100 */
[--C-:B------:R-:W-:Y:S01]  /*2bf0*/  FFMA R24, R24, UR17, -R3.reuse ;  /* 0x0000001118187c23 */ /* 0x100fe20008000803 */
[--C-:B------:R-:W-:Y:S01]  /*2c00*/  FFMA R25, R25, UR17, -R3.reuse ;  /* 0x0000001119197c23 */ /* 0x100fe20008000803 */
[----:B------:R-:W-:Y:S01]  /*2c10*/  FMNMX R9, R43, R8, !PT ;  /* 0x000000082b097209 */ /* 0x000fe20007800000 */
[--C-:B------:R-:W-:Y:S01]  /*2c20*/  FFMA R28, R28, UR17, -R3.reuse ;  /* 0x000000111c1c7c23 */ /* 0x100fe20008000803 */
[--C-:B------:R-:W-:Y:S01]  /*2c30*/  FFMA R29, R29, UR17, -R3.reuse ;  /* 0x000000111d1d7c23 */ /* 0x100fe20008000803 */
[----:B------:R-:W-:Y:S01]  /*2c40*/  FSETP.GEU.AND P5, PT, R24, -126, PT ;  /* 0xc2fc00001800780b */ /* 0x000fe20003fae000 */
        /* <DEDUP_REMOVED lines=12> */
[----:B------:R-:W-:Y:S01]  /*2d10*/  @!P5 FMUL R24, R24, 0.5 ;  /* 0x3f0000001818d820 */ /* 0x000fe20000400000 */
[----:B------:R-:W-:Y:S01]  /*2d20*/  FSETP.GEU.AND P6, PT, R32, -126, PT ;  /* 0xc2fc00002000780b */ /* 0x000fe20003fce000 */
[----:B------:R-:W-:Y:S01]  /*2d30*/  @!P3 FMUL R25, R25, 0.5 ;  /* 0x3f0000001919b820 */ /* 0x000fe20000400000 */
[----:B------:R-:W-:Y:S01]  /*2d40*/  FMNMX R9, R51, R8, !PT ;  /* 0x0000000833097209 */ /* 0x000fe20007800000 */
[--C-:B------:R-:W-:Y:S01]  /*2d50*/  FFMA R44, R44, UR17, -R3.reuse ;  /* 0x000000112c2c7c23 */ /* 0x100fe20008000803 */
[--C-:B------:R-:W-:Y:S01]  /*2d60*/  FFMA R45, R45, UR17, -R3.reuse ;  /* 0x000000112d2d7c23 */ /* 0x100fe20008000803 */
[----:B------:R-:W1:Y:S01]  /*2d70*/  MUFU.EX2 R24, R24 ;  /* 0x0000001800187308 */ /* 0x000e620000000800 */
[----:B------:R-:W-:Y:S01]  /*2d80*/  FMNMX R8, R54, R9, !PT ;  /* 0x0000000936087209 */ /* 0x000fe20007800000 */
[----:B------:R-:W-:Y:S01]  /*2d90*/  @!P2 FMUL R28, R28, 0.5 ;  /* 0x3f0000001c1ca820 */ /* 0x000fe20000400000 */
[--C-:B------:R-:W-:Y:S01]  /*2da0*/  FFMA R48, R48, UR17, -R3.reuse ;  /* 0x0000001130307c23 */ /* 0x100fe20008000803 */
[----:B------:R-:W-:Y:S01]  /*2db0*/  @!P4 FMUL R29, R29, 0.5 ;  /* 0x3f0000001d1dc820 */ /* 0x000fe20000400000 */
[----:B------:R-:W-:Y:S01]  /*2dc0*/  FMNMX R8, R55, R8, !PT ;  /* 0x0000000837087209 */ /* 0x000fe20007800000 */
[--C-:B------:R-:W-:Y:S01]  /*2dd0*/  FFMA R49, R49, UR17, -R3.reuse ;  /* 0x0000001131317c23 */ /* 0x100fe20008000803 */
[--C-:B------:R-:W-:Y:S01]  /*2de0*/  FFMA R53, R53, UR17, -R3.reuse ;  /* 0x0000001135357c23 */ /* 0x100fe20008000803 */
[----:B------:R-:W2:Y:S01]  /*2df0*/  MUFU.EX2 R25, R25 ;  /* 0x0000001900197308 */ /* 0x000ea20000000800 */
[----:B------:R-:W-:Y:S01]  /*2e00*/  @!P6 FMUL R32, R32, 0.5 ;  /* 0x3f0000002020e820 */ /* 0x000fe20000400000 */
[----:B------:R-:W3:Y:S01]  /*2e10*/  SHFL.BFLY PT, R9, R8, 0x1, 0x1f ;  /* 0x0c201f0008097f89 */ /* 0x000ee200000e0000 */
[----:B------:R-:W-:Y:S01]  /*2e20*/  FFMA R52, R52, UR17, -R3 ;  /* 0x0000001134347c23 */ /* 0x000fe20008000803 */
[----:B------:R-:W-:-:S04]  /*2e30*/  FMUL R12, R12, UR17 ;  /* 0x000000110c0c7c20 */ /* 0x000fc80008400000 */
[----:B------:R-:W4:Y:S01]  /*2e40*/  MUFU.EX2 R28, R28 ;  /* 0x0000001c001c7308 */ /* 0x000f220000000800 */
[----:B-1----:R-:W-:Y:S01]  /*2e50*/  @!P5 FMUL R24, R24, R24 ;  /* 0x000000181818d220 */ /* 0x002fe20000400000 */
[----:B------:R-:W-:-:S06]  /*2e60*/  FSETP.GEU.AND P5, PT, R33, -126, PT ;  /* 0xc2fc00002100780b */ /* 0x000fcc0003fae000 */
[----:B------:R-:W1:Y:S01]  /*2e70*/  MUFU.EX2 R29, R29 ;  /* 0x0000001d001d7308 */ /* 0x000e620000000800 */
[----:B--2---:R-:W-:Y:S01]  /*2e80*/  @!P3 FMUL R25, R25, R25 ;  /* 0x000000191919b220 */ /* 0x004fe20000400000 */
[----:B------:R-:W-:-:S05]  /*2e90*/  FSETP.GEU.AND P3, PT, R36, -126, PT ;  /* 0xc2fc00002400780b */ /* 0x000fca0003f6e000 */
[----:B------:R-:W-:Y:S01]  /*2ea0*/  @!P5 FMUL R33, R33, 0.5 ;  /* 0x3f0000002121d820 */ /* 0x000fe20000400000 */
[----:B------:R-:W2:Y:S01]  /*2eb0*/  MUFU.EX2 R32, R32 ;  /* 0x0000002000207308 */ /* 0x000ea20000000800 */
[----:B----4-:R-:W-:Y:S01]  /*2ec0*/  @!P2 FMUL R28, R28, R28 ;  /* 0x0000001c1c1ca220 */ /* 0x010fe20000400000 */
[----:B------:R-:W-:Y:S02]  /*2ed0*/  FSETP.GEU.AND P2, PT, R37, -126, PT ;  /* 0xc2fc00002500780b */ /* 0x000fe40003f4e000 */
[----:B---3--:R-:W-:-:S03]  /*2ee0*/  FMNMX R8, R8, R9, !PT ;  /* 0x0000000908087209 */ /* 0x008fc60007800000 */
[----:B------:R-:W-:Y:S01]  /*2ef0*/  @!P3 FMUL R36, R36, 0.5 ;  /* 0x3f0000002424b820 */ /* 0x000fe20000400000 */
[----:B------:R-:W3:Y:S01]  /*2f00*/  MUFU.EX2 R33, R33 ;  /* 0x0000002100217308 */ /* 0x000ee20000000800 */
[----:B-1----:R-:W-:Y:S01]  /*2f10*/  @!P4 FMUL R29, R29, R29 ;  /* 0x0000001d1d1dc220 */ /* 0x002fe20000400000 */
[----:B------:R-:W-:Y:S01]  /*2f20*/  FSETP.GEU.AND P4, PT, R40, -126, PT ;  /* 0xc2fc00002800780b */ /* 0x000fe20003f8e000 */
[----:B------:R-:W1:Y:S04]  /*2f30*/  SHFL.BFLY PT, R17, R8, 0x2, 0x1f ;  /* 0x0c401f0008117f89 */ /* 0x000e6800000e0000 */
[----:B------:R-:W-:Y:S01]  /*2f40*/  @!P2 FMUL R37, R37, 0.5 ;  /* 0x3f0000002525a820 */ /* 0x000fe20000400000 */
[----:B------:R-:W4:Y:S01]  /*2f50*/  MUFU.EX2 R36, R36 ;  /* 0x0000002400247308 */ /* 0x000f220000000800 */
[----:B--2---:R-:W-:Y:S01]  /*2f60*/  @!P6 FMUL R32, R32, R32 ;  /* 0x000000202020e220 */ /* 0x004fe20000400000 */
[----:B------:R-:W-:-:S05]  /*2f70*/  FSETP.GEU.AND P6, PT, R41, -126, PT ;  /* 0xc2fc00002900780b */ /* 0x000fca0003fce000 */
[----:B------:R-:W-:Y:S01]  /*2f80*/  @!P4 FMUL R40, R40, 0.5 ;  /* 0x3f0000002828c820 */ /* 0x000fe20000400000 */
[----:B------:R-:W2:Y:S01]  /*2f90*/  MUFU.EX2 R37, R37 ;  /* 0x0000002500257308 */ /* 0x000ea20000000800 */
[----:B---3--:R-:W-:Y:S01]  /*2fa0*/  @!P5 FMUL R33, R33, R33 ;  /* 0x000000212121d220 */ /* 0x008fe20000400000 */
[----:B------:R-:W-:-:S05]  /*2fb0*/  FSETP.GEU.AND P5, PT, R44, -126, PT ;  /* 0xc2fc00002c00780b */ /* 0x000fca0003fae000 */
[----:B------:R-:W-:Y:S01]  /*2fc0*/  @!P6 FMUL R41, R41, 0.5 ;  /* 0x3f0000002929e820 */ /* 0x000fe20000400000 */
[----:B------:R-:W3:Y:S01]  /*2fd0*/  MUFU.EX2 R9, R40 ;  /* 0x0000002800097308 */ /* 0x000ee20000000800 */
[----:B----4-:R-:W-:Y:S01]  /*2fe0*/  @!P3 FMUL R36, R36, R36 ;  /* 0x000000242424b220 */ /* 0x010fe20000400000 */
[----:B------:R-:W-:Y:S02]  /*2ff0*/  FSETP.GEU.AND P3, PT, R45, -126, PT ;  /* 0xc2fc00002d00780b */ /* 0x000fe40003f6e000 */
[----:B-1----:R-:W-:-:S03]  /*3000*/  FMNMX R8, R8, R17, !PT ;  /* 0x0000001108087209 */ /* 0x002fc60007800000 */
[----:B------:R-:W-:Y:S01]  /*3010*/  @!P5 FMUL R44, R44, 0.5 ;  /* 0x3f0000002c2cd820 */ /* 0x000fe20000400000 */
[----:B------:R-:W1:Y:S01]  /*3020*/  MUFU.EX2 R14, R41 ;  /* 0x00000029000e7308 */ /* 0x000e620000000800 */
        /* <DEDUP_REMOVED lines=8> */
[----:B-1----:R-:W-:Y:S01]  /*30b0*/  @!P6 FMUL R14, R14, R14 ;  /* 0x0000000e0e0ee220 */ /* 0x002fe20000400000 */
[----:B------:R-:W-:-:S03]  /*30c0*/  FSETP.NEU.AND P6, PT, R8, -INF , PT ;  /* 0xff8000000800780b */ /* 0x000fc60003fcd000 */
[----:B------:R-:W-:Y:S01]  /*30d0*/  FADD R11, R25, R14 ;  /* 0x0000000e190b7221 */ /* 0x000fe20000000000 */
[----:B------:R-:W-:Y:S01]  /*30e0*/  FSEL R22, R8, RZ, P6 ;  /* 0x000000ff08167208 */ /* 0x000fe20003000000 */
[----:B------:R-:W-:Y:S01]  /*30f0*/  @!P4 FMUL R49, R49, 0.5 ;  /* 0x3f0000003131c820 */ /* 0x000fe20000400000 */
[----:B------:R-:W1:Y:S01]  /*3100*/  MUFU.EX2 R17, R48 ;  /* 0x0000003000117308 */ /* 0x000e620000000800 */
[----:B--2---:R-:W-:Y:S01]  /*3110*/  @!P5 FMUL R15, R15, R15 ;  /* 0x0000000f0f0fd220 */ /* 0x004fe20000400000 */
[----:B------:R-:W-:Y:S01]  /*3120*/  FSETP.GEU.AND P5, PT, R53, -126, PT ;  /* 0xc2fc00003500780b */ /* 0x000fe20003fae000 */
[----:B------:R-:W-:Y:S01]  /*3130*/  FMUL R19, R22, UR17 ;  /* 0x0000001116137c20 */ /* 0x000fe20008400000 */
[----:B------:R-:W-:Y:S01]  /*3140*/  FSETP.GEU.AND P6, PT, R52, -126, PT ;  /* 0xc2fc00003400780b */ /* 0x000fe20003fce000 */
[----:B------:R-:W-:Y:S01]  /*3150*/  FADD R22, -R22, R13 ;  /* 0x0000000d16167221 */ /* 0x000fe20000000100 */
[----:B------:R-:W-:Y:S01]  /*3160*/  FADD R13, R24, R9 ;  /* 0x00000009180d7221 */ /* 0x000fe20000000000 */
[--C-:B------:R-:W-:Y:S01]  /*3170*/  FFMA R26, R26, UR17, -R19.reuse ;  /* 0x000000111a1a7c23 */ /* 0x100fe20008000813 */
[----:B------:R-:W2:Y:S01]  /*3180*/  MUFU.EX2 R18, R49 ;  /* 0x0000003100127308 */ /* 0x000ea20000000800 */
[----:B---3--:R-:W-:Y:S01]  /*3190*/  @!P3 FMUL R16, R16, R16 ;  /* 0x000000101010b220 */ /* 0x008fe20000400000 */
[--C-:B------:R-:W-:Y:S01]  /*31a0*/  FFMA R21, R27, UR17, -R19.reuse ;  /* 0x000000111b157c23 */ /* 0x100fe20008000813 */
[--C-:B------:R-:W-:Y:S01]  /*31b0*/  FFMA R30, R30, UR17, -R19.reuse ;  /* 0x000000111e1e7c23 */ /* 0x100fe20008000813 */
[----:B------:R-:W-:Y:S01]  /*31c0*/  FSETP.GEU.AND P3, PT, R26, -126, PT ;  /* 0xc2fc00001a00780b */ /* 0x000fe20003f6e000 */
[--C-:B------:R-:W-:Y:S01]  /*31d0*/  FFMA R41, R34, UR17, -R19.reuse ;  /* 0x0000001122297c23 */ /* 0x100fe20008000813 */
[--C-:B------:R-:W-:Y:S01]  /*31e0*/  FFMA R23, R31, UR17, -R19.reuse ;  /* 0x000000111f177c23 */ /* 0x100fe20008000813 */
[----:B------:R-:W-:Y:S01]  /*31f0*/  @!P5 FMUL R53, R53, 0.5 ;  /* 0x3f0000003535d820 */ /* 0x000fe20000400000 */
[--C-:B------:R-:W-:Y:S01]  /*3200*/  FFMA R35, R35, UR17, -R19.reuse ;  /* 0x0000001123237c23 */ /* 0x100fe20008000813 */
[----:B------:R-:W-:Y:S01]  /*3210*/  @!P6 FMUL R52, R52, 0.5 ;  /* 0x3f0000003434e820 */ /* 0x000fe20000400000 */
[----:B-1----:R-:W-:Y:S01]  /*3220*/  @!P2 FMUL R17, R17, R17 ;  /* 0x000000111111a220 */ /* 0x002fe20000400000 */
[----:B------:R-:W1:Y:S01]  /*3230*/  MUFU.EX2 R20, R53 ;  /* 0x0000003500147308 */ /* 0x000e620000000800 */
[----:B------:R-:W-:Y:S01]  /*3240*/  FSETP.GEU.AND P2, PT, R21, -126, PT ;  /* 0xc2fc00001500780b */ /* 0x000fe20003f4e000 */
[--C-:B------:R-:W-:Y:S01]  /*3250*/  FFMA R43, R43, UR17, -R19.reuse ;  /* 0x000000112b2b7c23 */ /* 0x100fe20008000813 */
[--C-:B------:R-:W-:Y:S01]  /*3260*/  FFMA R46, R46, UR17, -R19.reuse ;  /* 0x000000112e2e7c23 */ /* 0x100fe20008000813 */
[--C-:B------:R-:W-:Y:S01]  /*3270*/  FFMA R47, R47, UR17, -R19.reuse ;  /* 0x000000112f2f7c23 */ /* 0x100fe20008000813 */
[--C-:B------:R-:W-:Y:S01]  /*3280*/  FFMA R50, R50, UR17, -R19.reuse ;  /* 0x0000001132327c23 */ /* 0x100fe20008000813 */
[----:B------:R-:W-:Y:S01]  /*3290*/  @!P3 FMUL R26, R26, 0.5 ;  /* 0x3f0000001a1ab820 */ /* 0x000fe20000400000 */
[----:B--2---:R-:W-:Y:S01]  /*32a0*/  @!P4 FMUL R18, R18, R18 ;  /* 0x000000121212c220 */ /* 0x004fe20000400000 */
[----:B------:R-:W-:Y:S01]  /*32b0*/  FSETP.GEU.AND P4, PT, R30, -126, PT ;  /* 0xc2fc00001e00780b */ /* 0x000fe20003f8e000 */
[----:B------:R-:W2:Y:S01]  /*32c0*/  MUFU.EX2 R3, R52 ;  /* 0x0000003400037308 */ /* 0x000ea20000000800 */
[--C-:B------:R-:W-:Y:S01]  /*32d0*/  FFMA R51, R51, UR17, -R19.reuse ;  /* 0x0000001133337c23 */ /* 0x100fe20008000813 */
[----:B------:R-:W-:Y:S01]  /*32e0*/  FFMA R54, R54, UR17, -R19 ;  /* 0x0000001136367c23 */ /* 0x000fe20008000813 */
[----:B------:R-:W-:-:S02]  /*32f0*/  F2FP.F16.F32.PACK_AB R24, R25, R24 ;  /* 0x000000181918723e */ /* 0x000fc400000000ff */
[----:B------:R-:W-:-:S03]  /*3300*/  @!P2 FMUL R21, R21, 0.5 ;  /* 0x3f0000001515a820 */ /* 0x000fc60000400000 */
[----:B------:R3:W4:Y:S01]  /*3310*/  MUFU.EX2 R27, R26 ;  /* 0x0000001a001b7308 */ /* 0x0007220000000800 */
[----:B-1----:R-:W-:Y:S01]  /*3320*/  @!P5 FMUL R20, R20, R20 ;  /* 0x000000141414d220 */ /* 0x002fe20000400000 */
[----:B------:R-:W-:Y:S02]  /*3330*/  FSETP.GEU.AND P5, PT, R41, -126, PT ;  /* 0xc2fc00002900780b */ /* 0x000fe40003fae000 */
[----:B------:R-:W-:-:S04]  /*3340*/  @!P4 FMUL R30, R30, 0.5 ;  /* 0x3f0000001e1ec820 */ /* 0x000fc80000400000 */
[----:B------:R1:W5:Y:S01]  /*3350*/  MUFU.EX2 R40, R21 ;  /* 0x0000001500287308 */ /* 0x0003620000000800 */
[----:B--2---:R-:W-:Y:S01]  /*3360*/  @!P6 FMUL R3, R3, R3 ;  /* 0x000000030303e220 */ /* 0x004fe20000400000 */
[----:B------:R-:W-:Y:S01]  /*3370*/  FSETP.GEU.AND P6, PT, R23, -126, PT ;  /* 0xc2fc00001700780b */ /* 0x000fe20003fce000 */
[----:B---3--:R-:W-:-:S04]  /*3380*/  FFMA R26, R39, UR17, -R19 ;  /* 0x00000011271a7c23 */ /* 0x008fc80008000813 */
[----:B------:R-:W-:Y:S01]  /*3390*/  @!P5 FMUL R41, R41, 0.5 ;  /* 0x3f0000002929d820 */ /* 0x000fe20000400000 */
[----:B------:R2:W3:Y:S01]  /*33a0*/  MUFU.EX2 R31, R30 ;  /* 0x0000001e001f7308 */ /* 0x0004e20000000800 */
[----:B----4-:R-:W-:Y:S01]  /*33b0*/  @!P3 FMUL R27, R27, R27 ;  /* 0x0000001b1b1bb220 */ /* 0x010fe20000400000 */
[----:B------:R-:W-:Y:S01]  /*33c0*/  FSETP.GEU.AND P3, PT, R35, -126, PT ;  /* 0xc2fc00002300780b */ /* 0x000fe20003f6e000 */
[----:B-1----:R-:W-:-:S04]  /*33d0*/  FFMA R21, R38, UR17, -R19 ;  /* 0x0000001126157c23 */ /* 0x002fc80008000813 */
[----:B------:R-:W-:Y:S01]  /*33e0*/  @!P6 FMUL R23, R23, 0.5 ;  /* 0x3f0000001717e820 */ /* 0x000fe20000400000 */
[----:B------:R-:W1:Y:S01]  /*33f0*/  MUFU.EX2 R41, R41 ;  /* 0x0000002900297308 */ /* 0x000e620000000800 */
[----:B-----5:R-:W-:Y:S01]  /*3400*/  @!P2 FMUL R40, R40, R40 ;  /* 0x000000282828a220 */ /* 0x020fe20000400000 */
[----:B------:R-:W-:Y:S01]  /*3410*/  FSETP.GEU.AND P2, PT, R21, -126, PT ;  /* 0xc2fc00001500780b */ /* 0x000fe20003f4e000 */
[----:B--2---:R-:W-:-:S03]  /*3420*/  FADD R30, R37, R20 ;  /* 0x00000014251e7221 */ /* 0x004fc60000000000 */
[----:B------:R-:W-:Y:S01]  /*3430*/  F2FP.F16.F32.PACK_AB R25, R40, R27 ;  /* 0x0000001b2819723e */ /* 0x000fe200000000ff */
[----:B------:R-:W-:Y:S01]  /*3440*/  @!P3 FMUL R35, R35, 0.5 ;  /* 0x3f0000002323b820 */ /* 0x000fe20000400000 */
[----:B------:R2:W4:Y:S01]  /*3450*/  MUFU.EX2 R34, R23 ;  /* 0x0000001700227308 */ /* 0x0005220000000800 */
[----:B---3--:R-:W-:Y:S01]  /*3460*/  @!P4 FMUL R31, R31, R31 ;  /* 0x0000001f1f1fc220 */ /* 0x008fe20000400000 */
[----:B------:R-:W-:-:S05]  /*3470*/  FSETP.GEU.AND P4, PT, R26, -126, PT ;  /* 0xc2fc00001a00780b */ /* 0x000fca0003f8e000 */
[----:B------:R-:W-:Y:S01]  /*3480*/  @!P2 FMUL R21, R21, 0.5 ;  /* 0x3f0000001515a820 */ /* 0x000fe20000400000 */
[----:B------:R-:W3:Y:S01]  /*3490*/  MUFU.EX2 R38, R35 ;  /* 0x0000002300267308 */ /* 0x000ee20000000800 */
[--C-:B--2---:R-:W-:Y:S01]  /*34a0*/  FFMA R23, R42, UR17, -R19.reuse ;  /* 0x000000112a177c23 */ /* 0x104fe20008000813 */
[----:B-1----:R-:W-:Y:S01]  /*34b0*/  @!P5 FMUL R41, R41, R41 ;  /* 0x000000292929d220 */ /* 0x002fe20000400000 */
[----:B------:R-:W-:Y:S01]  /*34c0*/  FSETP.GEU.AND P5, PT, R43, -126, PT ;  /* 0xc2fc00002b00780b */ /* 0x000fe20003fae000 */
[----:B------:R-:W-:-:S03]  /*34d0*/  FFMA R19, R55, UR17, -R19 ;  /* 0x0000001137137c23 */ /* 0x000fc60008000813 */
[----:B------:R-:W-:Y:S01]  /*34e0*/  @!P4 FMUL R26, R26, 0.5 ;  /* 0x3f0000001a1ac820 */ /* 0x000fe20000400000 */
[----:B------:R1:W2:Y:S01]  /*34f0*/  MUFU.EX2 R39, R21 ;  /* 0x0000001500277308 */ /* 0x0002a20000000800 */
[----:B----4-:R-:W-:Y:S01]  /*3500*/  @!P6 FMUL R34, R34, R34 ;  /* 0x000000222222e220 */ /* 0x010fe20000400000 */
[----:B------:R-:W-:-:S06]  /*3510*/  FSETP.GEU.AND P6, PT, R23, -126, PT ;  /* 0xc2fc00001700780b */ /* 0x000fcc0003fce000 */
[----:B------:R4:W5:Y:S01]  /*3520*/  MUFU.EX2 R42, R26 ;  /* 0x0000001a002a7308 */ /* 0x0009620000000800 */
[----:B---3--:R-:W-:Y:S01]  /*3530*/  @!P3 FMUL R38, R38, R38 ;  /* 0x000000262626b220 */ /* 0x008fe20000400000 */
[----:B------:R-:W-:Y:S01]  /*3540*/  FSETP.GEU.AND P3, PT, R46, -126, PT ;  /* 0xc2fc00002e00780b */ /* 0x000fe20003f6e000 */
[----:B------:R-:W-:Y:S01]  /*3550*/  @!P5 FMUL R43, R43, 0.5 ;  /* 0x3f0000002b2bd820 */ /* 0x000fe20000400000 */
[----:B-1----:R-:W-:-:S03]  /*3560*/  FADD R21, R29, R16 ;  /* 0x000000101d157221 */ /* 0x002fc60000000000 */
[----:B------:R-:W-:Y:S01]  /*3570*/  @!P6 FMUL R23, R23, 0.5 ;  /* 0x3f0000001717e820 */ /* 0x000fe20000400000 */
[----:B------:R-:W-:Y:S01]  /*3580*/  FADD R30, R21, R30 ;  /* 0x0000001e151e7221 */ /* 0x000fe20000000000 */
[----:B--2---:R-:W-:Y:S01]  /*3590*/  @!P2 FMUL R39, R39, R39 ;  /* 0x000000272727a220 */ /* 0x004fe20000400000 */
[----:B------:R-:W-:Y:S01]  /*35a0*/  FSETP.GEU.AND P2, PT, R47, -126, PT ;  /* 0xc2fc00002f00780b */ /* 0x000fe20003f4e000 */
[----:B------:R-:W1:Y:S01]  /*35b0*/  MUFU.EX2 R44, R23 ;  /* 0x00000017002c7308 */ /* 0x000e620000000800 */
[----:B----4-:R-:W-:-:S03]  /*35c0*/  FADD R26, R36, R3 ;  /* 0x00000003241a7221 */ /* 0x010fc60000000000 */
[----:B------:R-:W-:Y:S01]  /*35d0*/  @!P3 FMUL R46, R46, 0.5 ;  /* 0x3f0000002e2eb820 */ /* 0x000fe20000400000 */
[----:B-----5:R-:W-:Y:S01]  /*35e0*/  @!P4 FMUL R42, R42, R42 ;  /* 0x0000002a2a2ac220 */ /* 0x020fe20000400000 */
[----:B------:R-:W-:Y:S02]  /*35f0*/  FSETP.GEU.AND P4, PT, R50, -126, PT ;  /* 0xc2fc00003200780b */ /* 0x000fe40003f8e000 */
[----:B------:R-:W2:Y:S04]  /*3600*/  MUFU.EX2 R43, R43 ;  /* 0x0000002b002b7308 */ /* 0x000ea80000000800 */
[----:B------:R-:W-:-:S04]  /*3610*/  @!P2 FMUL R47, R47, 0.5 ;  /* 0x3f0000002f2fa820 */ /* 0x000fc80000400000 */
[----:B------:R-:W3:Y:S01]  /*3620*/  MUFU.EX2 R46, R46 ;  /* 0x0000002e002e7308 */ /* 0x000ee20000000800 */
[----:B-1----:R-:W-:Y:S01]  /*3630*/  @!P6 FMUL R44, R44, R44 ;  /* 0x0000002c2c2ce220 */ /* 0x002fe20000400000 */
[----:B------:R-:W-:Y:S01]  /*3640*/  FSETP.GEU.AND P6, PT, R51, -126, PT ;  /* 0xc2fc00003300780b */ /* 0x000fe20003fce000 */
[----:B------:R-:W-:-:S05]  /*3650*/  @!P4 FMUL R50, R50, 0.5 ;  /* 0x3f0000003232c820 */ /* 0x000fca0000400000 */
[----:B------:R1:W4:Y:S01]  /*3660*/  MUFU.EX2 R35, R47 ;  /* 0x0000002f00237308 */ /* 0x0003220000000800 */
[----:B--2---:R-:W-:Y:S01]  /*3670*/  @!P5 FMUL R43, R43, R43 ;  /* 0x0000002b2b2bd220 */ /* 0x004fe20000400000 */
[----:B------:R-:W-:-:S03]  /*3680*/  FSETP.GEU.AND P5, PT, R54, -126, PT ;  /* 0xc2fc00003600780b */ /* 0x000fc60003fae000 */
[----:B------:R-:W-:Y:S02]  /*3690*/  FADD R21, R40, R43 ;  /* 0x0000002b28157221 */ /* 0x000fe40000000000 */
[----:B------:R-:W-:Y:S01]  /*36a0*/  @!P6 FMUL R51, R51, 0.5 ;  /* 0x3f0000003333e820 */ /* 0x000fe20000400000 */
[----:B------:R-:W2:Y:S01]  /*36b0*/  MUFU.EX2 R50, R50 ;  /* 0x0000003200327308 */ /* 0x000ea20000000800 */
[----:B---3--:R-:W-:Y:S01]  /*36c0*/  @!P3 FMUL R46, R46, R46 ;  /* 0x0000002e2e2eb220 */ /* 0x008fe20000400000 */
[----:B------:R-:W-:Y:S01]  /*36d0*/  FSETP.GEU.AND P3, PT, R19, -126, PT ;  /* 0xc2fc00001300780b */ /* 0x000fe20003f6e000 */
[----:B-1----:R-:W-:Y:S01]  /*36e0*/  FMUL R47, R22, UR17 ;  /* 0x00000011162f7c20 */ /* 0x002fe20008400000 */
[----:B------:R-:W-:-:S03]  /*36f0*/  FADD R22, R33, R18 ;  /* 0x0000001221167221 */ /* 0x000fc60000000000 */
[----:B------:R-:W-:Y:S01]  /*3700*/  @!P5 FMUL R54, R54, 0.5 ;  /* 0x3f0000003636d820 */ /* 0x000fe20000400000 */
[----:B------:R-:W1:Y:S01]  /*3710*/  MUFU.EX2 R51, R51 ;  /* 0x0000003300337308 */ /* 0x000e620000000800 */
[----:B----4-:R-:W-:Y:S01]  /*3720*/  @!P2 FMUL R35, R35, R35 ;  /* 0x000000232323a220 */ /* 0x010fe20000400000 */
[----:B------:R-:W-:Y:S01]  /*3730*/  FSETP.GEU.AND P2, PT, R12, -126, PT ;  /* 0xc2fc00000c00780b */ /* 0x000fe20003f4e000 */
[----:B------:R-:W-:Y:S01]  /*3740*/  FADD R23, R11, R22 ;  /* 0x000000160b177221 */ /* 0x000fe20000000000 */
[----:B------:R-:W-:Y:S01]  /*3750*/  FADD R22, R32, R17 ;  /* 0x0000001120167221 */ /* 0x000fe20000000000 */
[----:B------:R-:W-:Y:S01]  /*3760*/  FADD R48, R34, R35 ;  /* 0x0000002322307221 */ /* 0x000fe20000000000 */
[----:B------:R-:W-:Y:S01]  /*3770*/  F2FP.F16.F32.PACK_AB R35, R35, R46 ;  /* 0x0000002e2323723e */ /* 0x000fe200000000ff */
[----:B------:R-:W-:Y:S01]  /*3780*/  @!P3 FMUL R19, R19, 0.5 ;  /* 0x3f0000001313b820 */ /* 0x000fe20000400000 */
[----:B------:R-:W3:Y:S01]  /*3790*/  MUFU.EX2 R54, R54 ;  /* 0x0000003600367308 */ /* 0x000ee20000000800 */
[----:B--2---:R-:W-:Y:S01]  /*37a0*/  @!P4 FMUL R50, R50, R50 ;  /* 0x000000323232c220 */ /* 0x004fe20000400000 */
[----:B------:R-:W-:Y:S01]  /*37b0*/  FSETP.GEU.AND P4, PT, R47, -126, PT ;  /* 0xc2fc00002f00780b */ /* 0x000fe20003f8e000 */
[----:B------:R-:W-:Y:S01]  /*37c0*/  FADD R13, R13, R22 ;  /* 0x000000160d0d7221 */ /* 0x000fe20000000000 */
[----:B------:R-:W-:Y:S01]  /*37d0*/  FADD R22, R31, R46 ;  /* 0x0000002e1f167221 */ /* 0x000fe20000000000 */
[----:B------:R-:W-:Y:S01]  /*37e0*/  FADD R52, R41, R50 ;  /* 0x0000003229347221 */ /* 0x000fe20000000000 */
[----:B------:R-:W-:Y:S01]  /*37f0*/  FADD R30, R23, R30 ;  /* 0x0000001e171e7221 */ /* 0x000fe20000000000 */
[----:B------:R-:W-:Y:S01]  /*3800*/  @!P2 FMUL R12, R12, 0.5 ;  /* 0x3f0000000c0ca820 */ /* 0x000fe20000400000 */
[----:B------:R2:W4:Y:S01]  /*3810*/  MUFU.EX2 R45, R19 ;  /* 0x00000013002d7308 */ /* 0x0005220000000800 */
[----:B-1----:R-:W-:-:S04]  /*3820*/  @!P6 FMUL R51, R51, R51 ;  /* 0x000000333333e220 */ /* 0x002fc80000400000 */
[----:B------:R-:W-:Y:S02]  /*3830*/  FADD R72, R38, R51 ;  /* 0x0000003326487221 */ /* 0x000fe40000000000 */
[----:B------:R-:W-:Y:S01]  /*3840*/  @!P4 FMUL R47, R47, 0.5 ;  /* 0x3f0000002f2fc820 */ /* 0x000fe20000400000 */
[----:B------:R-:W1:Y:S01]  /*3850*/  MUFU.EX2 R11, R12 ;  /* 0x0000000c000b7308 */ /* 0x000e620000000800 */
[----:B--2---:R-:W-:Y:S01]  /*3860*/  FADD R19, R28, R15 ;  /* 0x0000000f1c137221 */ /* 0x004fe20000000000 */
[----:B---3--:R-:W-:Y:S01]  /*3870*/  @!P5 FMUL R54, R54, R54 ;  /* 0x000000363636d220 */ /* 0x008fe20000400000 */
[----:B------:R-:W-:Y:S02]  /*3880*/  FADD R21, R21, R72 ;  /* 0x0000004815157221 */ /* 0x000fe40000000000 */
[----:B------:R-:W-:Y:S01]  /*3890*/  FADD R26, R19, R26 ;  /* 0x0000001a131a7221 */ /* 0x000fe20000000000 */
[----:B------:R-:W-:Y:S01]  /*38a0*/  FADD R19, R27, R44 ;  /* 0x0000002c1b137221 */ /* 0x000fe20000000000 */
[----:B------:R-:W-:Y:S01]  /*38b0*/  F2FP.F16.F32.PACK_AB R27, R34, R31 ;  /* 0x0000001f221b723e */ /* 0x000fe200000000ff */
[----:B------:R2:W3:Y:S01]  /*38c0*/  MUFU.EX2 R12, R47 ;  /* 0x0000002f000c7308 */ /* 0x0004e20000000800 */
[----:B----4-:R-:W-:Y:S01]  /*38d0*/  @!P3 FMUL R45, R45, R45 ;  /* 0x0000002d2d2db220 */ /* 0x010fe20000400000 */
[----:B------:R-:W-:Y:S01]  /*38e0*/  FADD R19, R19, R52 ;  /* 0x0000003413137221 */ /* 0x000fe20000000000 */
[----:B------:R-:W-:Y:S01]  /*38f0*/  FADD R13, R13, R26 ;  /* 0x0000001a0d0d7221 */ /* 0x000fe20000000000 */
[----:B------:R-:W-:Y:S01]  /*3900*/  F2FP.F16.F32.PACK_AB R26, R29, R28 ;  /* 0x0000001c1d1a723e */ /* 0x000fe200000000ff */
[----:B------:R-:W-:Y:S01]  /*3910*/  FADD R49, R42, R45 ;  /* 0x0000002d2a317221 */ /* 0x000fe20000000000 */
[----:B------:R-:W-:Y:S01]  /*3920*/  F2FP.F16.F32.PACK_AB R28, R33, R32 ;  /* 0x00000020211c723e */ /* 0x000fe200000000ff */
[----:B------:R-:W-:Y:S01]  /*3930*/  FADD R30, R13, R30 ;  /* 0x0000001e0d1e7221 */ /* 0x000fe20000000000 */
[----:B------:R-:W-:Y:S01]  /*3940*/  SHF.L.U32 R13, R73, 0x1f, RZ ;  /* 0x0000001f490d7819 */ /* 0x000fe200000006ff */
[----:B--2---:R-:W-:Y:S01]  /*3950*/  FADD R47, R39, R54 ;  /* 0x00000036272f7221 */ /* 0x004fe20000000000 */
[----:B------:R-:W-:Y:S01]  /*3960*/  FADD R48, R48, R49 ;  /* 0x0000003130307221 */ /* 0x000fe20000000000 */
[----:B-1----:R-:W-:Y:S01]  /*3970*/  @!P2 FMUL R11, R11, R11 ;  /* 0x0000000b0b0ba220 */ /* 0x002fe20000400000 */
[----:B------:R1:W2:Y:S01]  /*3980*/  SYNCS.PHASECHK.TRANS64.TRYWAIT P2, [UR6+0x7000], R13 ;  /* 0x0070000dff0075a7 */ /* 0x0002a20008040146 */
[----:B------:R-:W-:Y:S01]  /*3990*/  FADD R22, R22, R47 ;  /* 0x0000002f16167221 */ /* 0x000fe20000000000 */
[----:B------:R-:W-:Y:S01]  /*39a0*/  FADD R48, R21, R48 ;  /* 0x0000003015307221 */ /* 0x000fe20000000000 */
[----:B------:R-:W-:Y:S01]  /*39b0*/  FFMA R6, R11, R6, R30 ;  /* 0x000000060b067223 */ /* 0x000fe2000000001e */
[----:B------:R-:W-:Y:S01]  /*39c0*/  F2FP.F16.F32.PACK_AB R29, R38, R41 ;  /* 0x00000029261d723e */ /* 0x000fe200000000ff */
[----:B------:R-:W-:Y:S01]  /*39d0*/  FADD R19, R19, R22 ;  /* 0x0000001613137221 */ /* 0x000fe20000000000 */
[----:B---3--:R-:W-:Y:S01]  /*39e0*/  @!P4 FMUL R12, R12, R12 ;  /* 0x0000000c0c0cc220 */ /* 0x008fe20000400000 */
[----:B------:R-:W-:Y:S01]  /*39f0*/  F2FP.F16.F32.PACK_AB R30, R37, R36 ;  /* 0x00000024251e723e */ /* 0x000fe200000000ff */
[-C--:B------:R-:W-:Y:S01]  /*3a00*/  FMUL R56, R56, R11.reuse ;  /* 0x0000000b38387220 */ /* 0x080fe20000400000 */
[----:B------:R-:W-:Y:S01]  /*3a10*/  FADD R19, R19, R48 ;  /* 0x0000003013137221 */ /* 0x000fe20000000000 */
[-C--:B------:R-:W-:Y:S01]  /*3a20*/  FMUL R57, R57, R11.reuse ;  /* 0x0000000b39397220 */ /* 0x080fe20000400000 */
[-C--:B------:R-:W-:Y:S01]  /*3a30*/  FMUL R60, R60, R11.reuse ;  /* 0x0000000b3c3c7220 */ /* 0x080fe20000400000 */
[----:B------:R-:W-:Y:S01]  /*3a40*/  FMUL R61, R61, R11 ;  /* 0x0000000b3d3d7220 */ /* 0x000fe20000400000 */
[----:B------:R-:W-:Y:S01]  /*3a50*/  FFMA R7, R12, R7, R19 ;  /* 0x000000070c077223 */ /* 0x000fe20000000013 */
[-C--:B------:R-:W-:Y:S01]  /*3a60*/  FMUL R64, R64, R11.reuse ;  /* 0x0000000b40407220 */ /* 0x080fe20000400000 */
[-C--:B------:R-:W-:Y:S01]  /*3a70*/  FMUL R65, R65, R11.reuse ;  /* 0x0000000b41417220 */ /* 0x080fe20000400000 */
[-C--:B------:R-:W-:Y:S01]  /*3a80*/  FMUL R68, R68, R11.reuse ;  /* 0x0000000b44447220 */ /* 0x080fe20000400000 */
[----:B------:R-:W-:Y:S01]  /*3a90*/  FMUL R69, R69, R11 ;  /* 0x0000000b45457220 */ /* 0x000fe20000400000 */
[-C--:B------:R-:W-:Y:S01]  /*3aa0*/  FMUL R58, R58, R12.reuse ;  /* 0x0000000c3a3a7220 */ /* 0x080fe20000400000 */
[-C--:B------:R-:W-:Y:S01]  /*3ab0*/  FMUL R59, R59, R12.reuse ;  /* 0x0000000c3b3b7220 */ /* 0x080fe20000400000 */
[-C--:B------:R-:W-:Y:S01]  /*3ac0*/  FMUL R62, R62, R12.reuse ;  /* 0x0000000c3e3e7220 */ /* 0x080fe20000400000 */
[-C--:B------:R-:W-:Y:S01]  /*3ad0*/  FMUL R63, R63, R12.reuse ;  /* 0x0000000c3f3f7220 */ /* 0x080fe20000400000 */
[-C--:B------:R-:W-:Y:S01]  /*3ae0*/  FMUL R66, R66, R12.reuse ;  /* 0x0000000c42427220 */ /* 0x080fe20000400000 */
[-C--:B------:R-:W-:Y:S01]  /*3af0*/  FMUL R67, R67, R12.reuse ;  /* 0x0000000c43437220 */ /* 0x080fe20000400000 */
[-C--:B------:R-:W-:Y:S01]  /*3b00*/  FMUL R70, R70, R12.reuse ;  /* 0x0000000c46467220 */ /* 0x080fe20000400000 */
[----:B------:R-:W-:Y:S01]  /*3b10*/  FMUL R71, R71, R12 ;  /* 0x0000000c47477220 */ /* 0x000fe20000400000 */
[----:B------:R-:W-:-:S02]  /*3b20*/  F2FP.F16.F32.PACK_AB R31, R42, R39 ;  /* 0x000000272a1f723e */ /* 0x000fc400000000ff */
[----:B------:R-:W-:Y:S02]  /*3b30*/  F2FP.F16.F32.PACK_AB R32, R14, R9 ;  /* 0x000000090e20723e */ /* 0x000fe400000000ff */
[----:B------:R-:W-:Y:S02]  /*3b40*/  F2FP.F16.F32.PACK_AB R33, R43, R44 ;  /* 0x0000002c2b21723e */ /* 0x000fe400000000ff */
[----:B------:R-:W-:Y:S02]  /*3b50*/  F2FP.F16.F32.PACK_AB R34, R16, R15 ;  /* 0x0000000f1022723e */ /* 0x000fe400000000ff */
[----:B------:R-:W-:Y:S02]  /*3b60*/  F2FP.F16.F32.PACK_AB R36, R18, R17 ;  /* 0x000000111224723e */ /* 0x000fe400000000ff */
[----:B------:R-:W-:Y:S02]  /*3b70*/  F2FP.F16.F32.PACK_AB R37, R51, R50 ;  /* 0x000000323325723e */ /* 0x000fe400000000ff */
[----:B------:R-:W-:Y:S01]  /*3b80*/  F2FP.F16.F32.PACK_AB R38, R20, R3 ;  /* 0x000000031426723e */ /* 0x000fe200000000ff */
[----:B-1----:R-:W-:Y:S06]  /*3b90*/  @!P0 BRA `(.L_x_27) ;  /* 0x0000000000048947 */ /* 0x002fec0003800000 */
[----:B------:R-:W-:Y:S01]  /*3ba0*/  BPT.TRAP 0x1 ;  /* 0x000000040000795c */ /* 0x000fe20000300000 */
.L_x_27:
[----:B--2---:R-:W-:Y:S05]  /*3bb0*/  @P2 BRA `(.L_x_28) ;  /* 0x0000000000082947 */ /* 0x004fea0003800000 */
[----:B------:R-:W1:Y:S02]  /*3bc0*/  SYNCS.PHASECHK.TRANS64.TRYWAIT P2, [UR6+0x7000], R13 ;  /* 0x0070000dff0075a7 */ /* 0x000e640008040146 */
[----:B-1----:R-:W-:Y:S05]  /*3bd0*/  @!P2 BRA `(.L_x_29) ;  /* 0x000000400074a947 */ /* 0x002fea0003800000 */
.L_x_28:
[----:B------:R-:W-:Y:S01]  /*3be0*/  ULEA UR6, UR15, UR12, 0x8 ;  /* 0x0000000c0f067291 */ /* 0x000fe2000f8e403f */
[----:B------:R-:W-:Y:S01]  /*3bf0*/  WARPGROUP.ARRIVE ;  /* 0x00000000000079c5 */ /* 0x000fe20000000000 */
[----:B------:R-:W-:Y:S01]  /*3c00*/  UMOV UR7, 0x80000020 ;  /* 0x8000002000077882 */ /* 0x000fe20000000000 */
[----:B------:R-:W-:Y:S01]  /*3c10*/  UMOV UR11, 0x80000020 ;  /* 0x80000020000b7882 */ /* 0x000fe20000000000 */
[----:B------:R-:W-:Y:S01]  /*3c20*/  UIADD3 UR10, UR6, 0x40, URZ ;  /* 0x00000040060a7890 */ /* 0x000fe2000fffe03f */
[----:B------:R-:W-:-:S04]  /*3c30*/  F2FP.F16.F32.PACK_AB R39, R45, R54 ;  /* 0x000000362d27723e */ /* 0x000fc800000000ff */
[----:B------:R-:W-:Y:S01]  /*3c40*/  HGMMA.64x32x16.F32 R56, R24, gdesc[UR4].tnspB, R56, gsb0 ;  /* 0x4060000418387df0 */ /* 0x000fe20008000838 */
[----:B------:R-:W-:Y:S02]  /*3c50*/  UMOV UR7, 0x80000020 ;  /* 0x8000002000077882 */ /* 0x000fe40000000000 */
[----:B------:R-:W-:Y:S02]  /*3c60*/  WARPGROUP.DEPBAR.LE gsb0, 0x0 ;  /* 0x00008000000079c5 */ /* 0x000fe40000010000 */
[----:B------:R-:W-:-:S06]  /*3c70*/  WARPGROUP.ARRIVE ;  /* 0x00000000000079c5 */ /* 0x000fcc0000000000 */
[----:B------:R-:W-:Y:S01]  /*3c80*/  HGMMA.64x32x16.F32 R56, R28, gdesc[UR8].tnspB, R56, gsb0 ;  /* 0x406000081c387df0 */ /* 0x000fe20008000838 */
[----:B------:R-:W-:Y:S01]  /*3c90*/  UIADD3 UR10, UR6, 0x80, URZ ;  /* 0x00000080060a7890 */ /* 0x000fe2000fffe03f */
[----:B------:R-:W-:Y:S01]  /*3ca0*/  UMOV UR11, 0x80000020 ;  /* 0x80000020000b7882 */ /* 0x000fe20000000000 */
[----:B------:R-:W-:Y:S01]  /*3cb0*/  UIADD3 UR6, UR6, 0xc0, URZ ;  /* 0x000000c006067890 */ /* 0x000fe2000fffe03f */
[----:B------:R-:W-:Y:S02]  /*3cc0*/  WARPGROUP.DEPBAR.LE gsb0, 0x0 ;  /* 0x00008000000079c5 */ /* 0x000fe40000010000 */
[----:B------:R-:W-:-:S06]  /*3cd0*/  WARPGROUP.ARRIVE ;  /* 0x00000000000079c5 */ /* 0x000fcc0000000000 */
[----:B------:R-:W-:Y:S03]  /*3ce0*/  HGMMA.64x32x16.F32 R56, R32, gdesc[UR8].tnspB, R56, gsb0 ;  /* 0x4060000820387df0 */ /* 0x000fe60008000838 */
[----:B------:R-:W-:Y:S02]  /*3cf0*/  WARPGROUP.DEPBAR.LE gsb0, 0x0 ;  /* 0x00008000000079c5 */ /* 0x000fe40000010000 */
[----:B------:R-:W-:-:S06]  /*3d00*/  WARPGROUP.ARRIVE ;  /* 0x00000000000079c5 */ /* 0x000fcc0000000000 */
[----:B------:R-:W-:Y:S03]  /*3d10*/  HGMMA.64x32x16.F32 R56, R36, gdesc[UR4].tnspB, R56, gsb0 ;  /* 0x4060000424387df0 */ /* 0x000fe60008000838 */
[----:B------:R-:W-:Y:S02]  /*3d20*/  WARPGROUP.DEPBAR.LE gsb0, 0x0 ;  /* 0x00008000000079c5 */ /* 0x000fe40000010000 */
[----:B------:R-:W-:Y:S05]  /*3d30*/  @!P0 BRA `(.L_x_30) ;  /* 0x0000000000048947 */ /* 0x000fea0003800000 */
[----:B------:R-:W-:Y:S01]  /*3d40*/  BPT.TRAP 0x1 ;  /* 0x000000040000795c */ /* 0x000fe20000300000 */
.L_x_30:
[----:B------:R-:W-:-:S04]  /*3d50*/  ULEA UR6, UR13, UR38, 0x3 ;  /* 0x000000260d067291 */ /* 0x000fc8000f8e183f */
[----:B------:R-:W-:-:S04]  /*3d60*/  UIADD3 UR6, UR6, 0x7028, URZ ;  /* 0x0000702806067890 */ /* 0x000fc8000fffe03f */
[----:B------:R-:W-:-:S09]  /*3d70*/  UPRMT UR6, URZ, 0x654, UR6 ;  /* 0x000006543f067896 */ /* 0x000fd20008000006 */
[----:B------:R-:W-:Y:S01]  /*3d80*/  SYNCS.ARRIVE.TRANS64.RED.A1T0 RZ, [UR6], RZ ;  /* 0x000000ffffff79a7 */ /* 0x000fe20008100406 */
[----:B------:R-:W-:Y:S05]  /*3d90*/  @P1 BRA `(.L_x_31) ;  /* 0x0000000000041947 */ /* 0x000fea0003800000 */
[----:B------:R-:W-:Y:S01]  /*3da0*/  BPT.TRAP 0x1 ;  /* 0x000000040000795c */ /* 0x000fe20000300000 */
.L_x_31:
[----:B------:R-:W-:-:S04]  /*3db0*/  UIADD3 UR13, UR13, 0x1, URZ ;  /* 0x000000010d0d7890 */ /* 0x000fc8000fffe03f */
[----:B------:R-:W-:-:S04]  /*3dc0*/  UISETP.NE.AND UP0, UPT, UR13, 0x5, UPT ;  /* 0x000000050d00788c */ /* 0x000fc8000bf05270 */
[----:B------:R-:W-:Y:S01]  /*3dd0*/  USEL UR13, UR13, URZ, UP0 ;  /* 0x0000003f0d0d7287 */ /* 0x000fe20008000000 */
[----:B------:R-:W-:Y:S11]  /*3de0*/  @!P0 BRA `(.L_x_32) ;  /* 0x0000000000048947 */ /* 0x000ff60003800000 */
[----:B------:R-:W-:Y:S01]  /*3df0*/  BPT.TRAP 0x1 ;  /* 0x000000040000795c */ /* 0x000fe20000300000 */
.L_x_32:
[----:B------:R-:W-:-:S04]  /*3e00*/  ULEA UR6, UR13, UR38, 0x3 ;  /* 0x000000260d067291 */ /* 0x000fc8000f8e183f */
[----:B------:R-:W-:-:S04]  /*3e10*/  UIADD3 UR6, UR6, 0x7028, URZ ;  /* 0x0000702806067890 */ /* 0x000fc8000fffe03f */
[----:B------:R-:W-:-:S09]  /*3e20*/  UPRMT UR6, URZ, 0x654, UR6 ;  /* 0x000006543f067896 */ /* 0x000fd20008000006 */
[----:B------:R-:W-:Y:S01]  /*3e30*/  SYNCS.ARRIVE.TRANS64.RED.A1T0 RZ, [UR6], RZ ;  /* 0x000000ffffff79a7 */ /* 0x000fe20008100406 */
[----:B------:R-:W-:Y:S05]  /*3e40*/  @P1 BRA `(.L_x_33) ;  /* 0x0000000000041947 */ /* 0x000fea0003800000 */
[----:B------:R-:W-:Y:S01]  /*3e50*/  BPT.TRAP 0x1 ;  /* 0x000000040000795c */ /* 0x000fe20000300000 */
.L_x_33:
[----:B------:R-:W-:Y:S01]  /*3e60*/  UIADD3 UR15, UR15, 0x1, URZ ;  /* 0x000000010f0f7890 */ /* 0x000fe2000fffe03f */
[C---:B------:R-:W-:Y:S01]  /*3e70*/  ISETP.GT.AND P2, PT, R10.reuse, 0x1, PT ;  /* 0x000000010a00780c */ /* 0x040fe20003f44270 */
[----:B------:R-:W-:Y:S01]  /*3e80*/  UIADD3 UR13, UR13, 0x1, URZ ;  /* 0x000000010d0d7890 */ /* 0x000fe2000fffe03f */
[----:B------:R-:W-:Y:S01]  /*3e90*/  IADD3 R5, R5, 0x40, RZ ;  /* 0x0000004005057810 */ /* 0x000fe20007ffe0ff */
[----:B------:R-:W-:Y:S01]  /*3ea0*/  UISETP.NE.AND UP2, UPT, UR15, 0x5, UPT ;  /* 0x000000050f00788c */ /* 0x000fe2000bf45270 */
[----:B------:R-:W-:Y:S01]  /*3eb0*/  VIADD R3, R10, 0xffffffff ;  /* 0xffffffff0a037836 */ /* 0x000fe20000000000 */
[----:B------:R-:W-:Y:S01]  /*3ec0*/  UISETP.NE.AND UP0, UPT, UR13, 0x5, UPT ;  /* 0x000000050d00788c */ /* 0x000fe2000bf05270 */
[----:B------:R-:W-:Y:S01]  /*3ed0*/  IMAD.MOV.U32 R11, RZ, RZ, R4 ;  /* 0x000000ffff0b7224 */ /* 0x000fe200078e0004 */
[----:B------:R-:W-:Y:S01]  /*3ee0*/  USEL UR6, URZ, 0x1, UP2 ;  /* 0x000000013f067887 */ /* 0x000fe20009000000 */
[----:B-1----:R-:W-:Y:S01]  /*3ef0*/  IMAD.MOV.U32 R13, RZ, RZ, R8 ;  /* 0x000000ffff0d7224 */ /* 0x002fe200078e0008 */
[----:B------:R-:W-:-:S02]  /*3f00*/  USEL UR13, UR13, URZ, UP0 ;  /* 0x0000003f0d0d7287 */ /* 0x000fc40008000000 */
[----:B------:R-:W-:Y:S02]  /*3f10*/  USEL UR15, UR15, URZ, UP2 ;  /* 0x0000003f0f0f7287 */ /* 0x000fe40009000000 */
[----:B------:R-:W-:Y:S01]  /*3f20*/  LOP3.LUT R9, R73, UR6, RZ, 0x3c, !PT ;  /* 0x0000000649097c12 */ /* 0x000fe2000f8e3cff */
[----:B------:R-:W-:Y:S09]  /*3f30*/  @P2 BRA `(.L_x_34) ;  /* 0xffffffe800402947 */ /* 0x000ff2000383ffff */
.L_x_23:
[----:B------:R-:W-:-:S13]  /*3f40*/  ISETP.GE.AND P2, PT, R10, RZ, PT ;  /* 0x000000ff0a00720c */ /* 0x000fda0003f46270 */
[----:B------:R-:W-:Y:S05]  /*3f50*/  @!P2 BRA `(.L_x_35) ;  /* 0x0000001c0004a947 */ /* 0x000fea0003800000 */
[----:B------:R-:W-:Y:S01]  /*3f60*/  VIADD R3, R10, 0x1 ;  /* 0x000000010a037836 */ /* 0x000fe20000000000 */
[----:B------:R-:W-:Y:S01]  /*3f70*/  MOV R10, R4 ;  /* 0x00000004000a7202 */ /* 0x000fe20000000f00 */
[----:B------:R-:W-:Y:S01]  /*3f80*/  IMAD.MOV.U32 R11, RZ, RZ, R8 ;  /* 0x000000ffff0b7224 */ /* 0x000fe200078e0008 */
[----:B------:R-:W-:-:S06]  /*3f90*/  ULDC UR17, c[0x0][0x604] ;  /* 0x0001810000117ab9 */ /* 0x000fcc0000000800 */
.L_x_46:
[----:B------:R-:W-:Y:S05]  /*3fa0*/  @!P0 BRA `(.L_x_36) ;  /* 0x0000000000048947 */ /* 0x000fea0003800000 */
[----:B------:R-:W-:Y:S01]  /*3fb0*/  BPT.TRAP 0x1 ;  /* 0x000000040000795c */ /* 0x000fe20000300000 */
.L_x_36:
[----:B------:R-:W-:Y:S01]  /*3fc0*/  ULEA UR6, UR15, UR38, 0x3 ;  /* 0x000000260f067291 */ /* 0x000fe2000f8e183f */
[----:B------:R-:W-:-:S08]  /*3fd0*/  SHF.L.U32 R4, R9, 0x1f, RZ ;  /* 0x0000001f09047819 */ /* 0x000fd000000006ff */
[----:B------:R-:W1:Y:S02]  /*3fe0*/  SYNCS.PHASECHK.TRANS64.TRYWAIT P2, [UR6+0x7000], R4 ;  /* 0x00700004ff0075a7 */ /* 0x000e640008040146 */
[----:B-1----:R-:W-:Y:S05]  /*3ff0*/  @!P2 BRA `(.L_x_37) ;  /* 0x0000003c0084a947 */ /* 0x002fea0003800000 */
.L_x_104:
        /* <DEDUP_REMOVED lines=17> */
.L_x_38:
[C---:B------:R-:W-:Y:S01]  /*4110*/  VIADD R15, R5.reuse, 0x1 ;  /* 0x00000001050f7836 */ /* 0x040fe20000000000 */
[C---:B------:R-:W-:Y:S01]  /*4120*/  ISETP.GE.AND P2, PT, R0.reuse, R5, PT ;  /* 0x000000050000720c */ /* 0x040fe20003f46270 */
[C---:B------:R-:W-:Y:S01]  /*4130*/  VIADD R17, R5.reuse, 0x8 ;  /* 0x0000000805117836 */ /* 0x040fe20000000000 */
[C---:B------:R-:W-:Y:S01]  /*4140*/  IADD3 R19, R5.reuse, 0x9, RZ ;  /* 0x0000000905137810 */ /* 0x040fe20007ffe0ff */
[C---:B------:R-:W-:Y:S01]  /*4150*/  VIADD R21, R5.reuse, 0x10 ;  /* 0x0000001005157836 */ /* 0x040fe20000000000 */
[----:B------:R-:W-:Y:S01]  /*4160*/  ISETP.GE.AND P3, PT, R0, R15, PT ;  /* 0x0000000f0000720c */ /* 0x000fe20003f66270 */
[C---:B------:R-:W-:Y:S01]  /*4170*/  VIADD R23, R5.reuse, 0x11 ;  /* 0x0000001105177836 */ /* 0x040fe20000000000 */
[----:B-1----:R-:W-:Y:S01]  /*4180*/  FSEL R13, R24, -INF , P2 ;  /* 0xff800000180d7808 */ /* 0x002fe20001000000 */
[C---:B------:R-:W-:Y:S01]  /*4190*/  VIADD R79, R5.reuse, 0x21 ;  /* 0x00000021054f7836 */ /* 0x040fe20000000000 */
[----:B------:R-:W-:Y:S01]  /*41a0*/  ISETP.GE.AND P2, PT, R0, R17, PT ;  /* 0x000000110000720c */ /* 0x000fe20003f46270 */
[----:B------:R-:W-:Y:S01]  /*41b0*/  VIADD R87, R5, 0x31 ;  /* 0x0000003105577836 */ /* 0x000fe20000000000 */
[----:B------:R-:W-:Y:S01]  /*41c0*/  FSEL R25, R25, -INF , P3 ;  /* 0xff80000019197808 */ /* 0x000fe20001800000 */
[----:B------:R-:W-:Y:S01]  /*41d0*/  ULEA UR6, UR15, UR38, 0x3 ;  /* 0x000000260f067291 */ /* 0x000fe2000f8e183f */
[----:B------:R-:W-:-:S02]  /*41e0*/  FMNMX R4, R13, R10, !PT ;  /* 0x0000000a0d047209 */ /* 0x000fc40007800000 */
[----:B------:R-:W-:Y:S02]  /*41f0*/  ISETP.GE.AND P3, PT, R0, R19, PT ;  /* 0x000000130000720c */ /* 0x000fe40003f66270 */
[----:B------:R-:W-:Y:S02]  /*4200*/  FSEL R28, R28, -INF , P2 ;  /* 0xff8000001c1c7808 */ /* 0x000fe40001000000 */
[----:B------:R-:W-:Y:S02]  /*4210*/  FMNMX R73, R25, R4, !PT ;  /* 0x0000000419497209 */ /* 0x000fe40007800000 */
[----:B------:R-:W-:Y:S02]  /*4220*/  ISETP.GE.AND P2, PT, R0, R21, PT ;  /* 0x000000150000720c */ /* 0x000fe40003f46270 */
[----:B------:R-:W-:Y:S02]  /*4230*/  FSEL R29, R29, -INF , P3 ;  /* 0xff8000001d1d7808 */ /* 0x000fe40001800000 */
[----:B------:R-:W-:Y:S01]  /*4240*/  FMNMX R4, R28, R73, !PT ;  /* 0x000000491c047209 */ /* 0x000fe20007800000 */
[----:B------:R-:W-:Y:S01]  /*4250*/  VIADD R73, R5, 0x18 ;  /* 0x0000001805497836 */ /* 0x000fe20000000000 */
[----:B------:R-:W-:-:S02]  /*4260*/  ISETP.GE.AND P3, PT, R0, R23, PT ;  /* 0x000000170000720c */ /* 0x000fc40003f66270 */
[----:B------:R-:W-:Y:S02]  /*4270*/  FSEL R32, R32, -INF , P2 ;  /* 0xff80000020207808 */ /* 0x000fe40001000000 */
[----:B------:R-:W-:Y:S02]  /*4280*/  FMNMX R77, R29, R4, !PT ;  /* 0x000000041d4d7209 */ /* 0x000fe40007800000 */
[----:B------:R-:W-:Y:S02]  /*4290*/  IADD3 R75, R5, 0x19, RZ ;  /* 0x00000019054b7810 */ /* 0x000fe40007ffe0ff */
[----:B------:R-:W-:Y:S02]  /*42a0*/  ISETP.GE.AND P2, PT, R0, R73, PT ;  /* 0x000000490000720c */ /* 0x000fe40003f46270 */
[----:B------:R-:W-:Y:S02]  /*42b0*/  FSEL R33, R33, -INF , P3 ;  /* 0xff80000021217808 */ /* 0x000fe40001800000 */
[----:B------:R-:W-:Y:S01]  /*42c0*/  FMNMX R4, R32, R77, !PT ;  /* 0x0000004d20047209 */ /* 0x000fe20007800000 */
[----:B------:R-:W-:Y:S01]  /*42d0*/  VIADD R77, R5, 0x20 ;  /* 0x00000020054d7836 */ /* 0x000fe20000000000 */
[----:B------:R-:W-:-:S02]  /*42e0*/  ISETP.GE.AND P3, PT, R0, R75, PT ;  /* 0x0000004b0000720c */ /* 0x000fc40003f66270 */
        /* <DEDUP_REMOVED lines=27> */
[----:B------:R-:W-:-:S02]  /*44a0*/  FMNMX R4, R48, R93, !PT ;  /* 0x0000005d30047209 */ /* 0x000fc40007800000 */
[----:B------:R-:W-:Y:S02]  /*44b0*/  ISETP.GE.AND P3, PT, R0, R91, PT ;  /* 0x0000005b0000720c */ /* 0x000fe40003f66270 */
[----:B------:R-:W-:Y:S02]  /*44c0*/  FSEL R52, R52, -INF , P2 ;  /* 0xff80000034347808 */ /* 0x000fe40001000000 */
[----:B------:R-:W-:Y:S02]  /*44d0*/  FMNMX R93, R49, R4, !PT ;  /* 0x00000004315d7209 */ /* 0x000fe40007800000 */
[----:B------:R-:W-:Y:S02]  /*44e0*/  FSEL R53, R53, -INF , P3 ;  /* 0xff80000035357808 */ /* 0x000fe40001800000 */
[----:B------:R-:W-:Y:S02]  /*44f0*/  FMNMX R4, R52, R93, !PT ;  /* 0x0000005d34047209 */ /* 0x000fe40007800000 */
[----:B------:R-:W-:-:S02]  /*4500*/  ISETP.GE.AND P2, PT, R2, R5, PT ;  /* 0x000000050200720c */ /* 0x000fc40003f46270 */
[----:B------:R-:W-:Y:S02]  /*4510*/  FMNMX R4, R53, R4, !PT ;  /* 0x0000000435047209 */ /* 0x000fe40007800000 */
[----:B------:R-:W-:Y:S02]  /*4520*/  ISETP.GE.AND P3, PT, R2, R15, PT ;  /* 0x0000000f0200720c */ /* 0x000fe40003f66270 */
[----:B------:R-:W-:Y:S01]  /*4530*/  FSEL R26, R26, -INF , P2 ;  /* 0xff8000001a1a7808 */ /* 0x000fe20001000000 */
[----:B------:R-:W1:Y:S01]  /*4540*/  SHFL.BFLY PT, R93, R4, 0x1, 0x1f ;  /* 0x0c201f00045d7f89 */ /* 0x000e6200000e0000 */
[----:B------:R-:W-:Y:S02]  /*4550*/  ISETP.GE.AND P2, PT, R2, R17, PT ;  /* 0x000000110200720c */ /* 0x000fe40003f46270 */
[----:B------:R-:W-:Y:S02]  /*4560*/  FSEL R27, R27, -INF , P3 ;  /* 0xff8000001b1b7808 */ /* 0x000fe40001800000 */
[----:B------:R-:W-:-:S02]  /*4570*/  FMNMX R12, R26, R11, !PT ;  /* 0x0000000b1a0c7209 */ /* 0x000fc40007800000 */
[----:B------:R-:W-:Y:S02]  /*4580*/  ISETP.GE.AND P3, PT, R2, R19, PT ;  /* 0x000000130200720c */ /* 0x000fe40003f66270 */
[----:B------:R-:W-:Y:S02]  /*4590*/  FSEL R30, R30, -INF , P2 ;  /* 0xff8000001e1e7808 */ /* 0x000fe40001000000 */
[----:B------:R-:W-:Y:S02]  /*45a0*/  FMNMX R15, R27, R12, !PT ;  /* 0x0000000c1b0f7209 */ /* 0x000fe40007800000 */
[----:B------:R-:W-:Y:S02]  /*45b0*/  FSEL R31, R31, -INF , P3 ;  /* 0xff8000001f1f7808 */ /* 0x000fe40001800000 */
[C---:B------:R-:W-:Y:S02]  /*45c0*/  ISETP.GE.AND P2, PT, R2.reuse, R21, PT ;  /* 0x000000150200720c */ /* 0x040fe40003f46270 */
[----:B------:R-:W-:-:S02]  /*45d0*/  ISETP.GE.AND P4, PT, R2, R23, PT ;  /* 0x000000170200720c */ /* 0x000fc40003f86270 */
[----:B------:R-:W-:Y:S02]  /*45e0*/  FSEL R34, R34, -INF , P2 ;  /* 0xff80000022227808 */ /* 0x000fe40001000000 */
[----:B------:R-:W-:Y:S02]  /*45f0*/  ISETP.GE.AND P3, PT, R2, R73, PT ;  /* 0x000000490200720c */ /* 0x000fe40003f66270 */
[----:B------:R-:W-:Y:S02]  /*4600*/  FSEL R35, R35, -INF , P4 ;  /* 0xff80000023237808 */ /* 0x000fe40002000000 */
[----:B-1----:R-:W-:Y:S02]  /*4610*/  FMNMX R93, R4, R93, !PT ;  /* 0x0000005d045d7209 */ /* 0x002fe40007800000 */
[----:B------:R-:W-:Y:S02]  /*4620*/  FMNMX R4, R30, R15, !PT ;  /* 0x0000000f1e047209 */ /* 0x000fe40007800000 */
[----:B------:R-:W-:Y:S01]  /*4630*/  ISETP.GE.AND P2, PT, R2, R75, PT ;  /* 0x0000004b0200720c */ /* 0x000fe20003f46270 */
[----:B------:R-:W1:Y:S01]  /*4640*/  SHFL.BFLY PT, R8, R93, 0x2, 0x1f ;  /* 0x0c401f005d087f89 */ /* 0x000e6200000e0000 */
[----:B------:R-:W-:-:S02]  /*4650*/  FMNMX R15, R31, R4, !PT ;  /* 0x000000041f0f7209 */ /* 0x000fc40007800000 */
[----:B------:R-:W-:Y:S02]  /*4660*/  FSEL R38, R38, -INF , P3 ;  /* 0xff80000026267808 */ /* 0x000fe40001800000 */
[C---:B------:R-:W-:Y:S02]  /*4670*/  ISETP.GE.AND P4, PT, R2.reuse, R77, PT ;  /* 0x0000004d0200720c */ /* 0x040fe40003f86270 */
[----:B------:R-:W-:Y:S02]  /*4680*/  FSEL R39, R39, -INF , P2 ;  /* 0xff80000027277808 */ /* 0x000fe40001000000 */
[C---:B------:R-:W-:Y:S02]  /*4690*/  ISETP.GE.AND P2, PT, R2.reuse, R83, PT ;  /* 0x000000530200720c */ /* 0x040fe40003f46270 */
[----:B------:R-:W-:Y:S02]  /*46a0*/  ISETP.GE.AND P3, PT, R2, R79, PT ;  /* 0x0000004f0200720c */ /* 0x000fe40003f66270 */
[----:B------:R-:W-:-:S02]  /*46b0*/  FSEL R42, R42, -INF , P4 ;  /* 0xff8000002a2a7808 */ /* 0x000fc40002000000 */
[----:B------:R-:W-:Y:S02]  /*46c0*/  FSEL R47, R47, -INF , P2 ;  /* 0xff8000002f2f7808 */ /* 0x000fe40001000000 */
[----:B------:R-:W-:Y:S02]  /*46d0*/  FSEL R43, R43, -INF , P3 ;  /* 0xff8000002b2b7808 */ /* 0x000fe40001800000 */
[C---:B------:R-:W-:Y:S02]  /*46e0*/  ISETP.GE.AND P4, PT, R2.reuse, R85, PT ;  /* 0x000000550200720c */ /* 0x040fe40003f86270 */
[----:B------:R-:W-:Y:S02]  /*46f0*/  ISETP.GE.AND P3, PT, R2, R87, PT ;  /* 0x000000570200720c */ /* 0x000fe40003f66270 */
[----:B------:R-:W-:Y:S02]  /*4700*/  FSEL R50, R50, -INF , P4 ;  /* 0xff80000032327808 */ /* 0x000fe40002000000 */
[----:B-1----:R-:W-:-:S02]  /*4710*/  FMNMX R4, R93, R8, !PT ;  /* 0x000000085d047209 */ /* 0x002fc40007800000 */
[----:B------:R-:W-:Y:S02]  /*4720*/  FMNMX R8, R34, R15, !PT ;  /* 0x0000000f22087209 */ /* 0x000fe40007800000 */
[C---:B------:R-:W-:Y:S02]  /*4730*/  FSETP.NEU.AND P5, PT, R4.reuse, -INF , PT ;  /* 0xff8000000400780b */ /* 0x040fe40003fad000 */
[----:B------:R-:W-:Y:S02]  /*4740*/  FMNMX R17, R35, R8, !PT ;  /* 0x0000000823117209 */ /* 0x000fe40007800000 */
[----:B------:R-:W-:Y:S02]  /*4750*/  FSEL R15, R4, RZ, P5 ;  /* 0x000000ff040f7208 */ /* 0x000fe40002800000 */
[----:B------:R-:W-:Y:S02]  /*4760*/  FMNMX R8, R38, R17, !PT ;  /* 0x0000001126087209 */ /* 0x000fe40007800000 */
[----:B------:R-:W-:Y:S01]  /*4770*/  ISETP.GE.AND P5, PT, R2, R81, PT ;  /* 0x000000510200720c */ /* 0x000fe20003fa6270 */
[----:B------:R-:W-:Y:S01]  /*4780*/  FMUL R12, R15, UR17 ;  /* 0x000000110f0c7c20 */ /* 0x000fe20008400000 */
[----:B------:R-:W-:Y:S01]  /*4790*/  FMNMX R17, R39, R8, !PT ;  /* 0x0000000827117209 */ /* 0x000fe20007800000 */
[----:B------:R-:W-:Y:S01]  /*47a0*/  FADD R15, -R15, R10 ;  /* 0x0000000a0f0f7221 */ /* 0x000fe20000000100 */
[----:B------:R-:W-:Y:S01]  /*47b0*/  FSEL R46, R46, -INF , P5 ;  /* 0xff8000002e2e7808 */ /* 0x000fe20002800000 */
[--C-:B------:R-:W-:Y:S01]  /*47c0*/  FFMA R13, R13, UR17, -R12.reuse ;  /* 0x000000110d0d7c23 */ /* 0x100fe2000800080c */
[--C-:B------:R-:W-:Y:S01]  /*47d0*/  FFMA R25, R25, UR17, -R12.reuse ;  /* 0x0000001119197c23 */ /* 0x100fe2000800080c */
[----:B------:R-:W-:Y:S01]  /*47e0*/  FMNMX R8, R42, R17, !PT ;  /* 0x000000112a087209 */ /* 0x000fe20007800000 */
[--C-:B------:R-:W-:Y:S01]  /*47f0*/  FFMA R28, R28, UR17, -R12.reuse ;  /* 0x000000111c1c7c23 */ /* 0x100fe2000800080c */
[----:B------:R-:W-:Y:S01]  /*4800*/  ISETP.GE.AND P4, PT, R2, R91, PT ;  /* 0x0000005b0200720c */ /* 0x000fe20003f86270 */
[--C-:B------:R-:W-:Y:S01]  /*4810*/  FFMA R29, R29, UR17, -R12.reuse ;  /* 0x000000111d1d7c23 */ /* 0x100fe2000800080c */
[----:B------:R-:W-:Y:S01]  /*4820*/  FSETP.GEU.AND P6, PT, R13, -126, PT ;  /* 0xc2fc00000d00780b */ /* 0x000fe20003fce000 */
[--C-:B------:R-:W-:Y:S01]  /*4830*/  FFMA R32, R32, UR17, -R12.reuse ;  /* 0x0000001120207c23 */ /* 0x100fe2000800080c */
[----:B------:R-:W-:Y:S01]  /*4840*/  FSETP.GEU.AND P2, PT, R25, -126, PT ;  /* 0xc2fc00001900780b */ /* 0x000fe20003f4e000 */
[--C-:B------:R-:W-:Y:S01]  /*4850*/  FFMA R33, R33, UR17, -R12.reuse ;  /* 0x0000001121217c23 */ /* 0x100fe2000800080c */
[----:B------:R-:W-:Y:S01]  /*4860*/  FMNMX R17, R43, R8, !PT ;  /* 0x000000082b117209 */ /* 0x000fe20007800000 */
[--C-:B------:R-:W-:Y:S01]  /*4870*/  FFMA R36, R36, UR17, -R12.reuse ;  /* 0x0000001124247c23 */ /* 0x100fe2000800080c */
[----:B------:R-:W-:Y:S01]  /*4880*/  FSEL R51, R51, -INF , P3 ;  /* 0xff80000033337808 */ /* 0x000fe20001800000 */
[--C-:B------:R-:W-:Y:S01]  /*4890*/  FFMA R37, R37, UR17, -R12.reuse ;  /* 0x0000001125257c23 */ /* 0x100fe2000800080c */
[----:B------:R-:W-:Y:S01]  /*48a0*/  FMNMX R8, R46, R17, !PT ;  /* 0x000000112e087209 */ /* 0x000fe20007800000 */
[--C-:B------:R-:W-:Y:S01]  /*48b0*/  FFMA R40, R40, UR17, -R12.reuse ;  /* 0x0000001128287c23 */ /* 0x100fe2000800080c */
[----:B------:R-:W-:Y:S01]  /*48c0*/  ISETP.GE.AND P5, PT, R2, R89, PT ;  /* 0x000000590200720c */ /* 0x000fe20003fa6270 */
[--C-:B------:R-:W-:Y:S01]  /*48d0*/  FFMA R41, R41, UR17, -R12.reuse ;  /* 0x0000001129297c23 */ /* 0x100fe2000800080c */
[----:B------:R-:W-:Y:S01]  /*48e0*/  FMNMX R17, R47, R8, !PT ;  /* 0x000000082f117209 */ /* 0x000fe20007800000 */
[----:B------:R-:W-:Y:S01]  /*48f0*/  @!P6 FMUL R13, R13, 0.5 ;  /* 0x3f0000000d0de820 */ /* 0x000fe20000400000 */
[----:B------:R-:W-:Y:S01]  /*4900*/  FSETP.GEU.AND P3, PT, R28, -126, PT ;  /* 0xc2fc00001c00780b */ /* 0x000fe20003f6e000 */
[----:B------:R-:W-:Y:S01]  /*4910*/  @!P2 FMUL R25, R25, 0.5 ;  /* 0x3f0000001919a820 */ /* 0x000fe20000400000 */
[----:B------:R-:W-:Y:S01]  /*4920*/  FSEL R55, R55, -INF , P4 ;  /* 0xff80000037377808 */ /* 0x000fe20002000000 */
[----:B------:R-:W1:Y:S01]  /*4930*/  MUFU.EX2 R24, R13 ;  /* 0x0000000d00187308 */ /* 0x000e620000000800 */
[----:B------:R-:W-:Y:S01]  /*4940*/  FSETP.GEU.AND P4, PT, R29, -126, PT ;  /* 0xc2fc00001d00780b */ /* 0x000fe20003f8e000 */
[--C-:B------:R-:W-:Y:S01]  /*4950*/  FFMA R44, R44, UR17, -R12.reuse ;  /* 0x000000112c2c7c23 */ /* 0x100fe2000800080c */
[----:B------:R-:W-:Y:S01]  /*4960*/  FMNMX R8, R50, R17, !PT ;  /* 0x0000001132087209 */ /* 0x000fe20007800000 */
[--C-:B------:R-:W-:Y:S01]  /*4970*/  FFMA R45, R45, UR17, -R12.reuse ;  /* 0x000000112d2d7c23 */ /* 0x100fe2000800080c */
[----:B------:R-:W-:Y:S01]  /*4980*/  FSEL R54, R54, -INF , P5 ;  /* 0xff80000036367808 */ /* 0x000fe20002800000 */
[--C-:B------:R-:W-:Y:S01]  /*4990*/  FFMA R48, R48, UR17, -R12.reuse ;  /* 0x0000001130307c23 */ /* 0x100fe2000800080c */
[----:B------:R-:W-:Y:S01]  /*49a0*/  FSETP.GEU.AND P5, PT, R32, -126, PT ;  /* 0xc2fc00002000780b */ /* 0x000fe20003fae000 */
[----:B------:R-:W2:Y:S01]  /*49b0*/  MUFU.EX2 R25, R25 ;  /* 0x0000001900197308 */ /* 0x000ea20000000800 */
[----:B------:R-:W-:Y:S01]  /*49c0*/  FMNMX R17, R51, R8, !PT ;  /* 0x0000000833117209 */ /* 0x000fe20007800000 */
[----:B------:R-:W-:Y:S01]  /*49d0*/  @!P3 FMUL R28, R28, 0.5 ;  /* 0x3f0000001c1cb820 */ /* 0x000fe20000400000 */
[--C-:B------:R-:W-:Y:S01]  /*49e0*/  FFMA R49, R49, UR17, -R12.reuse ;  /* 0x0000001131317c23 */ /* 0x100fe2000800080c */
[--C-:B------:R-:W-:Y:S01]  /*49f0*/  FFMA R53, R53, UR17, -R12.reuse ;  /* 0x0000001135357c23 */ /* 0x100fe2000800080c */
[----:B------:R-:W-:Y:S01]  /*4a00*/  FMNMX R8, R54, R17, !PT ;  /* 0x0000001136087209 */ /* 0x000fe20007800000 */
[----:B------:R-:W-:Y:S01]  /*4a10*/  @!P4 FMUL R29, R29, 0.5 ;  /* 0x3f0000001d1dc820 */ /* 0x000fe20000400000 */
[----:B------:R-:W-:Y:S01]  /*4a20*/  FFMA R52, R52, UR17, -R12 ;  /* 0x0000001134347c23 */ /* 0x000fe2000800080c */
[----:B------:R-:W3:Y:S01]  /*4a30*/  MUFU.EX2 R28, R28 ;  /* 0x0000001c001c7308 */ /* 0x000ee20000000800 */
[----:B------:R-:W-:Y:S01]  /*4a40*/  FMNMX R8, R55, R8, !PT ;  /* 0x0000000837087209 */ /* 0x000fe20007800000 */
[----:B-1----:R-:W-:Y:S01]  /*4a50*/  @!P6 FMUL R24, R24, R24 ;  /* 0x000000181818e220 */ /* 0x002fe20000400000 */
[----:B------:R-:W-:Y:S01]  /*4a60*/  FSETP.GEU.AND P6, PT, R33, -126, PT ;  /* 0xc2fc00002100780b */ /* 0x000fe20003fce000 */
[----:B------:R-:W-:Y:S01]  /*4a70*/  @!P5 FMUL R32, R32, 0.5 ;  /* 0x3f0000002020d820 */ /* 0x000fe20000400000 */
[----:B------:R-:W-:Y:S01]  /*4a80*/  FMUL R15, R15, UR17 ;  /* 0x000000110f0f7c20 */ /* 0x000fe20008400000 */
[----:B------:R-:W1:Y:S02]  /*4a90*/  SHFL.BFLY PT, R13, R8, 0x1, 0x1f ;  /* 0x0c201f00080d7f89 */ /* 0x000e6400000e0000 */
[----:B------:R-:W4:Y:S01]  /*4aa0*/  MUFU.EX2 R29, R29 ;  /* 0x0000001d001d7308 */ /* 0x000f220000000800 */
[----:B--2---:R-:W-:Y:S01]  /*4ab0*/  @!P2 FMUL R25, R25, R25 ;  /* 0x000000191919a220 */ /* 0x004fe20000400000 */
[----:B------:R-:W-:-:S06]  /*4ac0*/  FSETP.GEU.AND P2, PT, R36, -126, PT ;  /* 0xc2fc00002400780b */ /* 0x000fcc0003f4e000 */
[----:B------:R-:W2:Y:S01]  /*4ad0*/  MUFU.EX2 R32, R32 ;  /* 0x0000002000207308 */ /* 0x000ea20000000800 */
[----:B------:R-:W-:Y:S01]  /*4ae0*/  @!P6 FMUL R33, R33, 0.5 ;  /* 0x3f0000002121e820 */ /* 0x000fe20000400000 */
[----:B---3--:R-:W-:Y:S01]  /*4af0*/  @!P3 FMUL R28, R28, R28 ;  /* 0x0000001c1c1cb220 */ /* 0x008fe20000400000 */
[----:B------:R-:W-:-:S04]  /*4b00*/  FSETP.GEU.AND P3, PT, R37, -126, PT ;  /* 0xc2fc00002500780b */ /* 0x000fc80003f6e000 */
[----:B------:R-:W-:Y:S01]  /*4b10*/  @!P2 FMUL R36, R36, 0.5 ;  /* 0x3f0000002424a820 */ /* 0x000fe20000400000 */
[----:B------:R-:W3:Y:S01]  /*4b20*/  MUFU.EX2 R33, R33 ;  /* 0x0000002100217308 */ /* 0x000ee20000000800 */
[----:B----4-:R-:W-:Y:S01]  /*4b30*/  @!P4 FMUL R29, R29, R29 ;  /* 0x0000001d1d1dc220 */ /* 0x010fe20000400000 */
[----:B------:R-:W-:Y:S02]  /*4b40*/  FSETP.GEU.AND P4, PT, R40, -126, PT ;  /* 0xc2fc00002800780b */ /* 0x000fe40003f8e000 */
[----:B-1----:R-:W-:-:S04]  /*4b50*/  FMNMX R8, R8, R13, !PT ;  /* 0x0000000d08087209 */ /* 0x002fc80007800000 */
[----:B------:R-:W1:Y:S01]  /*4b60*/  MUFU.EX2 R36, R36 ;  /* 0x0000002400247308 */ /* 0x000e620000000800 */
[----:B--2---:R-:W-:Y:S01]  /*4b70*/  @!P5 FMUL R32, R32, R32 ;  /* 0x000000202020d220 */ /* 0x004fe20000400000 */
[----:B------:R-:W-:Y:S01]  /*4b80*/  FSETP.GEU.AND P5, PT, R41, -126, PT ;  /* 0xc2fc00002900780b */ /* 0x000fe20003fae000 */
[----:B------:R-:W2:Y:S01]  /*4b90*/  SHFL.BFLY PT, R19, R8, 0x2, 0x1f ;  /* 0x0c401f0008137f89 */ /* 0x000ea200000e0000 */
[----:B------:R-:W-:-:S03]  /*4ba0*/  @!P3 FMUL R37, R37, 0.5 ;  /* 0x3f0000002525b820 */ /* 0x000fc60000400000 */
[----:B------:R-:W-:Y:S01]  /*4bb0*/  @!P4 FMUL R40, R40, 0.5 ;  /* 0x3f0000002828c820 */ /* 0x000fe20000400000 */
[----:B---3--:R-:W-:Y:S01]  /*4bc0*/  @!P6 FMUL R33, R33, R33 ;  /* 0x000000212121e220 */ /* 0x008fe20000400000 */
[----:B------:R-:W-:Y:S01]  /*4bd0*/  FSETP.GEU.AND P6, PT, R44, -126, PT ;  /* 0xc2fc00002c00780b */ /* 0x000fe20003fce000 */
[----:B------:R-:W3:Y:S05]  /*4be0*/  MUFU.EX2 R37, R37 ;  /* 0x0000002500257308 */ /* 0x000eea0000000800 */
[----:B------:R-:W-:Y:S01]  /*4bf0*/  @!P5 FMUL R41, R41, 0.5 ;  /* 0x3f0000002929d820 */ /* 0x000fe20000400000 */
[----:B-1----:R-:W-:Y:S01]  /*4c00*/  @!P2 FMUL R36, R36, R36 ;  /* 0x000000242424a220 */ /* 0x002fe20000400000 */
[----:B------:R-:W-:Y:S01]  /*4c10*/  FSETP.GEU.AND P2, PT, R45, -126, PT ;  /* 0xc2fc00002d00780b */ /* 0x000fe20003f4e000 */
[----:B------:R-:W1:Y:S04]  /*4c20*/  MUFU.EX2 R13, R40 ;  /* 0x00000028000d7308 */ /* 0x000e680000000800 */
[----:B------:R-:W-:-:S04]  /*4c30*/  @!P6 FMUL R44, R44, 0.5 ;  /* 0x3f0000002c2ce820 */ /* 0x000fc80000400000 */
[----:B------:R-:W4:Y:S01]  /*4c40*/  MUFU.EX2 R14, R41 ;  /* 0x00000029000e7308 */ /* 0x000f220000000800 */
[----:B---3--:R-:W-:Y:S01]  /*4c50*/  @!P3 FMUL R37, R37, R37 ;  /* 0x000000252525b220 */ /* 0x008fe20000400000 */
[----:B--2---:R-:W-:Y:S02]  /*4c60*/  FMNMX R8, R8, R19, !PT ;  /* 0x0000001308087209 */ /* 0x004fe40007800000 */
[----:B------:R-:W-:Y:S01]  /*4c70*/  @!P2 FMUL R45, R45, 0.5 ;  /* 0x3f0000002d2da820 */ /* 0x000fe20000400000 */
[----:B------:R-:W-:-:S03]  /*4c80*/  FSETP.GEU.AND P3, PT, R48, -126, PT ;  /* 0xc2fc00003000780b */ /* 0x000fc60003f6e000 */
[----:B------:R-:W2:Y:S01]  /*4c90*/  MUFU.EX2 R17, R44 ;  /* 0x0000002c00117308 */ /* 0x000ea20000000800 */
[----:B-1----:R-:W-:Y:S01]  /*4ca0*/  @!P4 FMUL R13, R13, R13 ;  /* 0x0000000d0d0dc220 */ /* 0x002fe20000400000 */
[----:B------:R-:W-:-:S06]  /*4cb0*/  FSETP.GEU.AND P4, PT, R49, -126, PT ;  /* 0xc2fc00003100780b */ /* 0x000fcc0003f8e000 */
[----:B------:R-:W1:Y:S01]  /*4cc0*/  MUFU.EX2 R16, R45 ;  /* 0x0000002d00107308 */ /* 0x000e620000000800 */
[----:B----4-:R-:W-:Y:S01]  /*4cd0*/  @!P5 FMUL R14, R14, R14 ;  /* 0x0000000e0e0ed220 */ /* 0x010fe20000400000 */
[----:B------:R-:W-:Y:S01]  /*4ce0*/  FSETP.NEU.AND P5, PT, R8, -INF , PT ;  /* 0xff8000000800780b */ /* 0x000fe20003fad000 */
[----:B------:R-:W-:Y:S02]  /*4cf0*/  @!P3 FMUL R48, R48, 0.5 ;  /* 0x3f0000003030b820 */ /* 0x000fe40000400000 */
[----:B------:R-:W-:Y:S01]  /*4d00*/  FADD R10, R25, R14 ;  /* 0x0000000e190a7221 */ /* 0x000fe20000000000 */
[----:B------:R-:W-:Y:S01]  /*4d10*/  FSEL R20, R8, RZ, P5 ;  /* 0x000000ff08147208 */ /* 0x000fe20002800000 */
[----:B------:R-:W-:Y:S01]  /*4d20*/  @!P4 FMUL R49, R49, 0.5 ;  /* 0x3f0000003131c820 */ /* 0x000fe20000400000 */
[----:B------:R-:W3:Y:S01]  /*4d30*/  MUFU.EX2 R19, R48 ;  /* 0x0000003000137308 */ /* 0x000ee20000000800 */
[----:B--2---:R-:W-:Y:S01]  /*4d40*/  @!P6 FMUL R17, R17, R17 ;  /* 0x000000111111e220 */ /* 0x004fe20000400000 */
[----:B------:R-:W-:Y:S01]  /*4d50*/  FSETP.GEU.AND P6, PT, R53, -126, PT ;  /* 0xc2fc00003500780b */ /* 0x000fe20003fce000 */
[----:B------:R-:W-:Y:S01]  /*4d60*/  FMUL R22, R20, UR17 ;  /* 0x0000001114167c20 */ /* 0x000fe20008400000 */
[----:B------:R-:W-:Y:S01]  /*4d70*/  FSETP.GEU.AND P5, PT, R52, -126, PT ;  /* 0xc2fc00003400780b */ /* 0x000fe20003fae000 */
[----:B------:R-:W-:-:S02]  /*4d80*/  FADD R20, -R20, R11 ;  /* 0x0000000b14147221 */ /* 0x000fc40000000100 */
[--C-:B------:R-:W-:Y:S01]  /*4d90*/  FFMA R26, R26, UR17, -R22.reuse ;  /* 0x000000111a1a7c23 */ /* 0x100fe20008000816 */
[----:B------:R-:W2:Y:S01]  /*4da0*/  MUFU.EX2 R12, R49 ;  /* 0x00000031000c7308 */ /* 0x000ea20000000800 */
[----:B-1----:R-:W-:Y:S01]  /*4db0*/  @!P2 FMUL R16, R16, R16 ;  /* 0x000000101010a220 */ /* 0x002fe20000400000 */
        /* <DEDUP_REMOVED lines=8> */
[----:B---3--:R-:W-:Y:S01]  /*4e40*/  @!P3 FMUL R19, R19, R19 ;  /* 0x000000131313b220 */ /* 0x008fe20000400000 */
        /* <DEDUP_REMOVED lines=10> */
[----:B------:R-:W-:Y:S01]  /*4ef0*/  FFMA R54, R54, UR17, -R22 ;  /* 0x0000001136367c23 */ /* 0x000fe20008000816 */
[----:B------:R-:W-:-:S03]  /*4f00*/  FADD R11, R33, R12 ;  /* 0x0000000c210b7221 */ /* 0x000fc60000000000 */
[----:B------:R-:W-:-:S03]  /*4f10*/  @!P3 FMUL R27, R27, 0.5 ;  /* 0x3f0000001b1bb820 */ /* 0x000fc60000400000 */
[----:B------:R3:W4:Y:S01]  /*4f20*/  MUFU.EX2 R40, R26 ;  /* 0x0000001a00287308 */ /* 0x0007220000000800 */
[----:B-1----:R-:W-:Y:S01]  /*4f30*/  @!P6 FMUL R18, R18, R18 ;  /* 0x000000121212e220 */ /* 0x002fe20000400000 */
[----:B------:R-:W-:Y:S02]  /*4f40*/  FSETP.GEU.AND P6, PT, R41, -126, PT ;  /* 0xc2fc00002900780b */ /* 0x000fe40003fce000 */
[----:B------:R-:W-:-:S04]  /*4f50*/  @!P4 FMUL R30, R30, 0.5 ;  /* 0x3f0000001e1ec820 */ /* 0x000fc80000400000 */
[----:B------:R1:W5:Y:S01]  /*4f60*/  MUFU.EX2 R31, R27 ;  /* 0x0000001b001f7308 */ /* 0x0003620000000800 */
[----:B---3--:R-:W-:Y:S01]  /*4f70*/  FFMA R26, R35, UR17, -R22 ;  /* 0x00000011231a7c23 */ /* 0x008fe20008000816 */
[----:B--2---:R-:W-:Y:S01]  /*4f80*/  @!P5 FMUL R21, R21, R21 ;  /* 0x000000151515d220 */ /* 0x004fe20000400000 */
[----:B------:R-:W-:-:S04]  /*4f90*/  FSETP.GEU.AND P5, PT, R23, -126, PT ;  /* 0xc2fc00001700780b */ /* 0x000fc80003fae000 */
[----:B------:R-:W-:Y:S01]  /*4fa0*/  @!P6 FMUL R41, R41, 0.5 ;  /* 0x3f0000002929e820 */ /* 0x000fe20000400000 */
[----:B------:R2:W3:Y:S01]  /*4fb0*/  MUFU.EX2 R34, R30 ;  /* 0x0000001e00227308 */ /* 0x0004e20000000800 */
[----:B----4-:R-:W-:Y:S01]  /*4fc0*/  @!P2 FMUL R40, R40, R40 ;  /* 0x000000282828a220 */ /* 0x010fe20000400000 */
[----:B------:R-:W-:Y:S01]  /*4fd0*/  FSETP.GEU.AND P2, PT, R26, -126, PT ;  /* 0xc2fc00001a00780b */ /* 0x000fe20003f4e000 */
[----:B-1----:R-:W-:-:S05]  /*4fe0*/  FFMA R27, R38, UR17, -R22 ;  /* 0x00000011261b7c23 */ /* 0x002fca0008000816 */
[----:B------:R-:W-:Y:S01]  /*4ff0*/  @!P5 FMUL R23, R23, 0.5 ;  /* 0x3f0000001717d820 */ /* 0x000fe20000400000 */
[----:B--2---:R-:W-:Y:S01]  /*5000*/  FFMA R30, R39, UR17, -R22 ;  /* 0x00000011271e7c23 */ /* 0x004fe20008000816 */
[----:B-----5:R-:W-:Y:S01]  /*5010*/  @!P3 FMUL R31, R31, R31 ;  /* 0x0000001f1f1fb220 */ /* 0x020fe20000400000 */
[----:B------:R-:W1:Y:S01]  /*5020*/  MUFU.EX2 R41, R41 ;  /* 0x0000002900297308 */ /* 0x000e620000000800 */
[----:B------:R-:W-:-:S03]  /*5030*/  FSETP.GEU.AND P3, PT, R27, -126, PT ;  /* 0xc2fc00001b00780b */ /* 0x000fc60003f6e000 */
[----:B------:R-:W-:Y:S01]  /*5040*/  @!P2 FMUL R26, R26, 0.5 ;  /* 0x3f0000001a1aa820 */ /* 0x000fe20000400000 */
[----:B---3--:R-:W-:Y:S01]  /*5050*/  @!P4 FMUL R34, R34, R34 ;  /* 0x000000222222c220 */ /* 0x008fe20000400000 */
[----:B------:R-:W-:Y:S02]  /*5060*/  FSETP.GEU.AND P4, PT, R30, -126, PT ;  /* 0xc2fc00001e00780b */ /* 0x000fe40003f8e000 */
[----:B------:R2:W3:Y:S06]  /*5070*/  MUFU.EX2 R35, R23 ;  /* 0x0000001700237308 */ /* 0x0004ec0000000800 */
[----:B------:R-:W-:-:S02]  /*5080*/  @!P3 FMUL R27, R27, 0.5 ;  /* 0x3f0000001b1bb820 */ /* 0x000fc40000400000 */
[----:B------:R4:W5:Y:S01]  /*5090*/  MUFU.EX2 R38, R26 ;  /* 0x0000001a00267308 */ /* 0x0009620000000800 */
[--C-:B--2---:R-:W-:Y:S01]  /*50a0*/  FFMA R23, R42, UR17, -R22.reuse ;  /* 0x000000112a177c23 */ /* 0x104fe20008000816 */
[----:B-1----:R-:W-:Y:S01]  /*50b0*/  @!P6 FMUL R41, R41, R41 ;  /* 0x000000292929e220 */ /* 0x002fe20000400000 */
[----:B------:R-:W-:Y:S01]  /*50c0*/  FSETP.GEU.AND P6, PT, R44, -126, PT ;  /* 0xc2fc00002c00780b */ /* 0x000fe20003fce000 */
[----:B------:R-:W-:Y:S01]  /*50d0*/  @!P4 FMUL R30, R30, 0.5 ;  /* 0x3f0000001e1ec820 */ /* 0x000fe20000400000 */
[----:B------:R-:W-:-:S03]  /*50e0*/  FFMA R22, R55, UR17, -R22 ;  /* 0x0000001137167c23 */ /* 0x000fc60008000816 */
[----:B------:R1:W2:Y:S01]  /*50f0*/  MUFU.EX2 R39, R27 ;  /* 0x0000001b00277308 */ /* 0x0002a20000000800 */
[----:B---3--:R-:W-:Y:S01]  /*5100*/  @!P5 FMUL R35, R35, R35 ;  /* 0x000000232323d220 */ /* 0x008fe20000400000 */
[----:B------:R-:W-:Y:S01]  /*5110*/  FSETP.GEU.AND P5, PT, R23, -126, PT ;  /* 0xc2fc00001700780b */ /* 0x000fe20003fae000 */
[----:B----4-:R-:W-:Y:S01]  /*5120*/  FADD R26, R10, R11 ;  /* 0x0000000b0a1a7221 */ /* 0x010fe20000000000 */
[----:B------:R-:W-:Y:S01]  /*5130*/  FADD R10, R24, R13 ;  /* 0x0000000d180a7221 */ /* 0x000fe20000000000 */
[----:B------:R-:W-:Y:S01]  /*5140*/  FADD R11, R28, R17 ;  /* 0x000000111c0b7221 */ /* 0x000fe20000000000 */
[----:B------:R-:W-:Y:S02]  /*5150*/  F2FP.F16.F32.PACK_AB R24, R25, R24 ;  /* 0x000000181918723e */ /* 0x000fe400000000ff */
[----:B------:R3:W4:Y:S01]  /*5160*/  MUFU.EX2 R42, R30 ;  /* 0x0000001e002a7308 */ /* 0x0007220000000800 */
[----:B-----5:R-:W-:Y:S01]  /*5170*/  @!P2 FMUL R38, R38, R38 ;  /* 0x000000262626a220 */ /* 0x020fe20000400000 */
[----:B------:R-:W-:Y:S01]  /*5180*/  FSETP.GEU.AND P2, PT, R46, -126, PT ;  /* 0xc2fc00002e00780b */ /* 0x000fe20003f4e000 */
[----:B------:R-:W-:Y:S01]  /*5190*/  @!P6 FMUL R44, R44, 0.5 ;  /* 0x3f0000002c2ce820 */ /* 0x000fe20000400000 */
[----:B-1----:R-:W-:Y:S01]  /*51a0*/  FADD R27, R37, R18 ;  /* 0x00000012251b7221 */ /* 0x002fe20000000000 */
[----:B------:R-:W-:-:S02]  /*51b0*/  F2FP.F16.F32.PACK_AB R25, R31, R40 ;  /* 0x000000281f19723e */ /* 0x000fc400000000ff */
[----:B------:R-:W-:Y:S01]  /*51c0*/  @!P5 FMUL R23, R23, 0.5 ;  /* 0x3f0000001717d820 */ /* 0x000fe20000400000 */
[----:B--2---:R-:W-:Y:S01]  /*51d0*/  @!P3 FMUL R39, R39, R39 ;  /* 0x000000272727b220 */ /* 0x004fe20000400000 */
[----:B------:R-:W-:Y:S02]  /*51e0*/  FSETP.GEU.AND P3, PT, R47, -126, PT ;  /* 0xc2fc00002f00780b */ /* 0x000fe40003f6e000 */
[----:B------:R1:W2:Y:S01]  /*51f0*/  MUFU.EX2 R43, R23 ;  /* 0x00000017002b7308 */ /* 0x0002a20000000800 */
[----:B---3--:R-:W-:Y:S01]  /*5200*/  FMUL R30, R20, UR17 ;  /* 0x00000011141e7c20 */ /* 0x008fe20008400000 */
[----:B------:R-:W-:Y:S02]  /*5210*/  FADD R20, R29, R16 ;  /* 0x000000101d147221 */ /* 0x000fe40000000000 */
[----:B------:R-:W-:Y:S01]  /*5220*/  @!P2 FMUL R46, R46, 0.5 ;  /* 0x3f0000002e2ea820 */ /* 0x000fe20000400000 */
[----:B----4-:R-:W-:Y:S01]  /*5230*/  @!P4 FMUL R42, R42, R42 ;  /* 0x0000002a2a2ac220 */ /* 0x010fe20000400000 */
[----:B------:R-:W-:-:S02]  /*5240*/  FSETP.GEU.AND P4, PT, R50, -126, PT ;  /* 0xc2fc00003200780b */ /* 0x000fc40003f8e000 */
[----:B------:R-:W3:Y:S01]  /*5250*/  MUFU.EX2 R44, R44 ;  /* 0x0000002c002c7308 */ /* 0x000ee20000000800 */
[----:B------:R-:W-:Y:S01]  /*5260*/  FADD R27, R20, R27 ;  /* 0x0000001b141b7221 */ /* 0x000fe20000000000 */
[----:B-1----:R-:W-:Y:S01]  /*5270*/  FADD R23, R32, R19 ;  /* 0x0000001320177221 */ /* 0x002fe20000000000 */
[----:B------:R-:W-:Y:S02]  /*5280*/  @!P3 FMUL R47, R47, 0.5 ;  /* 0x3f0000002f2fb820 */ /* 0x000fe40000400000 */
[----:B------:R-:W-:Y:S01]  /*5290*/  FADD R27, R26, R27 ;  /* 0x0000001b1a1b7221 */ /* 0x000fe20000000000 */
[----:B------:R-:W-:Y:S01]  /*52a0*/  FADD R10, R10, R23 ;  /* 0x000000170a0a7221 */ /* 0x000fe20000000000 */
[----:B------:R-:W-:Y:S01]  /*52b0*/  F2FP.F16.F32.PACK_AB R26, R29, R28 ;  /* 0x0000001c1d1a723e */ /* 0x000fe200000000ff */
[----:B------:R-:W1:Y:S01]  /*52c0*/  MUFU.EX2 R45, R46 ;  /* 0x0000002e002d7308 */ /* 0x000e620000000800 */
[----:B--2---:R-:W-:Y:S01]  /*52d0*/  @!P5 FMUL R43, R43, R43 ;  /* 0x0000002b2b2bd220 */ /* 0x004fe20000400000 */
[----:B------:R-:W-:Y:S01]  /*52e0*/  FSETP.GEU.AND P5, PT, R51, -126, PT ;  /* 0xc2fc00003300780b */ /* 0x000fe20003fae000 */
[----:B------:R-:W-:Y:S01]  /*52f0*/  @!P4 FMUL R50, R50, 0.5 ;  /* 0x3f0000003232c820 */ /* 0x000fe20000400000 */
[----:B------:R-:W-:-:S02]  /*5300*/  F2FP.F16.F32.PACK_AB R28, R33, R32 ;  /* 0x00000020211c723e */ /* 0x000fc400000000ff */
[----:B------:R-:W-:Y:S02]  /*5310*/  F2FP.F16.F32.PACK_AB R29, R38, R41 ;  /* 0x00000029261d723e */ /* 0x000fe400000000ff */
[----:B------:R-:W2:Y:S01]  /*5320*/  MUFU.EX2 R48, R47 ;  /* 0x0000002f00307308 */ /* 0x000ea20000000800 */
[----:B---3--:R-:W-:Y:S01]  /*5330*/  @!P6 FMUL R44, R44, R44 ;  /* 0x0000002c2c2ce220 */ /* 0x008fe20000400000 */
[----:B------:R-:W-:Y:S02]  /*5340*/  FSETP.GEU.AND P6, PT, R54, -126, PT ;  /* 0xc2fc00003600780b */ /* 0x000fe40003fce000 */
[----:B------:R-:W-:Y:S01]  /*5350*/  F2FP.F16.F32.PACK_AB R32, R14, R13 ;  /* 0x0000000d0e20723e */ /* 0x000fe200000000ff */
[----:B------:R-:W-:Y:S01]  /*5360*/  FADD R23, R31, R44 ;  /* 0x0000002c1f177221 */ /* 0x000fe20000000000 */
[----:B------:R-:W-:Y:S01]  /*5370*/  F2FP.F16.F32.PACK_AB R31, R42, R39 ;  /* 0x000000272a1f723e */ /* 0x000fe200000000ff */
[----:B------:R-:W-:Y:S01]  /*5380*/  @!P5 FMUL R51, R51, 0.5 ;  /* 0x3f0000003333d820 */ /* 0x000fe20000400000 */
[----:B------:R-:W3:Y:S01]  /*5390*/  MUFU.EX2 R50, R50 ;  /* 0x0000003200327308 */ /* 0x000ee20000000800 */
[----:B-1----:R-:W-:Y:S01]  /*53a0*/  @!P2 FMUL R45, R45, R45 ;  /* 0x0000002d2d2da220 */ /* 0x002fe20000400000 */
[----:B------:R-:W-:-:S02]  /*53b0*/  FSETP.GEU.AND P2, PT, R22, -126, PT ;  /* 0xc2fc00001600780b */ /* 0x000fc40003f4e000 */
[----:B------:R-:W-:Y:S01]  /*53c0*/  F2FP.F16.F32.PACK_AB R33, R44, R43 ;  /* 0x0000002b2c21723e */ /* 0x000fe200000000ff */
[----:B------:R-:W-:Y:S02]  /*53d0*/  FADD R46, R34, R45 ;  /* 0x0000002d222e7221 */ /* 0x000fe40000000000 */
[----:B------:R-:W-:Y:S01]  /*53e0*/  @!P6 FMUL R54, R54, 0.5 ;  /* 0x3f0000003636e820 */ /* 0x000fe20000400000 */
[----:B------:R-:W1:Y:S01]  /*53f0*/  MUFU.EX2 R51, R51 ;  /* 0x0000003300337308 */ /* 0x000e620000000800 */
[----:B--2---:R-:W-:Y:S01]  /*5400*/  @!P3 FMUL R48, R48, R48 ;  /* 0x000000303030b220 */ /* 0x004fe20000400000 */
[----:B------:R-:W-:-:S03]  /*5410*/  FSETP.GEU.AND P3, PT, R15, -126, PT ;  /* 0xc2fc00000f00780b */ /* 0x000fc60003f6e000 */
[----:B------:R-:W-:Y:S02]  /*5420*/  FADD R49, R35, R48 ;  /* 0x0000003023317221 */ /* 0x000fe40000000000 */
[----:B------:R-:W-:Y:S01]  /*5430*/  @!P2 FMUL R22, R22, 0.5 ;  /* 0x3f0000001616a820 */ /* 0x000fe20000400000 */
[----:B------:R-:W2:Y:S01]  /*5440*/  MUFU.EX2 R54, R54 ;  /* 0x0000003600367308 */ /* 0x000ea20000000800 */
[----:B---3--:R-:W-:Y:S01]  /*5450*/  @!P4 FMUL R50, R50, R50 ;  /* 0x000000323232c220 */ /* 0x008fe20000400000 */
[----:B------:R-:W-:-:S03]  /*5460*/  FSETP.GEU.AND P4, PT, R30, -126, PT ;  /* 0xc2fc00001e00780b */ /* 0x000fc60003f8e000 */
[----:B------:R-:W-:Y:S02]  /*5470*/  FADD R53, R41, R50 ;  /* 0x0000003229357221 */ /* 0x000fe40000000000 */
[----:B------:R-:W-:Y:S01]  /*5480*/  @!P3 FMUL R15, R15, 0.5 ;  /* 0x3f0000000f0fb820 */ /* 0x000fe20000400000 */
[----:B------:R3:W4:Y:S01]  /*5490*/  MUFU.EX2 R47, R22 ;  /* 0x00000016002f7308 */ /* 0x0007220000000800 */
[----:B-1----:R-:W-:-:S04]  /*54a0*/  @!P5 FMUL R51, R51, R51 ;  /* 0x000000333333d220 */ /* 0x002fc80000400000 */
[----:B------:R-:W-:Y:S01]  /*54b0*/  FADD R52, R38, R51 ;  /* 0x0000003326347221 */ /* 0x000fe20000000000 */
[----:B------:R-:W-:Y:S01]  /*54c0*/  F2FP.F16.F32.PACK_AB R38, R18, R21 ;  /* 0x000000151226723e */ /* 0x000fe200000000ff */
[----:B------:R-:W-:Y:S01]  /*54d0*/  @!P4 FMUL R30, R30, 0.5 ;  /* 0x3f0000001e1ec820 */ /* 0x000fe20000400000 */
[----:B------:R-:W1:Y:S01]  /*54e0*/  MUFU.EX2 R15, R15 ;  /* 0x0000000f000f7308 */ /* 0x000e620000000800 */
[----:B---3--:R-:W-:Y:S01]  /*54f0*/  FADD R22, R36, R21 ;  /* 0x0000001524167221 */ /* 0x008fe20000000000 */
[----:B--2---:R-:W-:Y:S01]  /*5500*/  @!P6 FMUL R54, R54, R54 ;  /* 0x000000363636e220 */ /* 0x004fe20000400000 */
[----:B------:R-:W-:Y:S02]  /*5510*/  FADD R23, R23, R52 ;  /* 0x0000003417177221 */ /* 0x000fe40000000000 */
[----:B------:R-:W-:Y:S01]  /*5520*/  FADD R11, R11, R22 ;  /* 0x000000160b0b7221 */ /* 0x000fe20000000000 */
[----:B------:R-:W-:Y:S01]  /*5530*/  FADD R22, R40, R43 ;  /* 0x0000002b28167221 */ /* 0x000fe20000000000 */
[----:B------:R-:W-:Y:S01]  /*5540*/  FADD R55, R39, R54 ;  /* 0x0000003627377221 */ /* 0x000fe20000000000 */
[----:B------:R2:W3:Y:S01]  /*5550*/  MUFU.EX2 R20, R30 ;  /* 0x0000001e00147308 */ /* 0x0004e20000000800 */
[----:B----4-:R-:W-:Y:S01]  /*5560*/  @!P2 FMUL R47, R47, R47 ;  /* 0x0000002f2f2fa220 */ /* 0x010fe20000400000 */
[----:B------:R-:W-:Y:S01]  /*5570*/  FADD R22, R22, R53 ;  /* 0x0000003516167221 */ /* 0x000fe20000000000 */
[----:B------:R-:W-:Y:S01]  /*5580*/  FADD R55, R46, R55 ;  /* 0x000000372e377221 */ /* 0x000fe20000000000 */
[----:B------:R-:W-:Y:S01]  /*5590*/  FADD R10, R10, R11 ;  /* 0x0000000b0a0a7221 */ /* 0x000fe20000000000 */
[----:B------:R-:W-:Y:S01]  /*55a0*/  FADD R72, R42, R47 ;  /* 0x0000002f2a487221 */ /* 0x000fe20000000000 */
[----:B------:R-:W-:Y:S01]  /*55b0*/  SHF.L.U32 R11, R9, 0x1f, RZ ;  /* 0x0000001f090b7819 */ /* 0x000fe200000006ff */
[----:B------:R-:W-:Y:S01]  /*55c0*/  FADD R22, R22, R55 ;  /* 0x0000003716167221 */ /* 0x000fe20000000000 */
[----:B------:R-:W-:Y:S01]  /*55d0*/  FADD R10, R10, R27 ;  /* 0x0000001b0a0a7221 */ /* 0x000fe20000000000 */
[----:B------:R-:W-:Y:S01]  /*55e0*/  FADD R72, R49, R72 ;  /* 0x0000004831487221 */ /* 0x000fe20000000000 */
[----:B-1----:R-:W-:Y:S01]  /*55f0*/  @!P3 FMUL R15, R15, R15 ;  /* 0x0000000f0f0fb220 */ /* 0x002fe20000400000 */
[----:B------:R1:W4:Y:S01]  /*5600*/  SYNCS.PHASECHK.TRANS64.TRYWAIT P2, [UR6+0x7000], R11 ;  /* 0x0070000bff0075a7 */ /* 0x0003220008040146 */
[----:B--2---:R-:W-:Y:S01]  /*5610*/  F2FP.F16.F32.PACK_AB R30, R37, R36 ;  /* 0x00000024251e723e */ /* 0x004fe200000000ff */
[----:B------:R-:W-:Y:S01]  /*5620*/  FADD R23, R23, R72 ;  /* 0x0000004817177221 */ /* 0x000fe20000000000 */
[----:B------:R-:W-:Y:S01]  /*5630*/  F2FP.F16.F32.PACK_AB R27, R35, R34 ;  /* 0x00000022231b723e */ /* 0x000fe200000000ff */
[----:B------:R-:W-:Y:S01]  /*5640*/  FFMA R6, R15, R6, R10 ;  /* 0x000000060f067223 */ /* 0x000fe2000000000a */
[-C--:B------:R-:W-:Y:S01]  /*5650*/  FMUL R56, R56, R15.reuse ;  /* 0x0000000f38387220 */ /* 0x080fe20000400000 */
[----:B------:R-:W-:Y:S01]  /*5660*/  FADD R23, R22, R23 ;  /* 0x0000001716177221 */ /* 0x000fe20000000000 */
[----:B---3--:R-:W-:Y:S01]  /*5670*/  @!P4 FMUL R20, R20, R20 ;  /* 0x000000141414c220 */ /* 0x008fe20000400000 */
        /* <DEDUP_REMOVED lines=19> */
[----:B------:R-:W-:Y:S01]  /*57b0*/  F2FP.F16.F32.PACK_AB R37, R51, R50 ;  /* 0x000000323325723e */ /* 0x000fe200000000ff */
[----:B-1----:R-:W-:Y:S06]  /*57c0*/  @!P0 BRA `(.L_x_39) ;  /* 0x0000000000048947 */ /* 0x002fec0003800000 */
[----:B------:R-:W-:Y:S01]  /*57d0*/  BPT.TRAP 0x1 ;  /* 0x000000040000795c */ /* 0x000fe20000300000 */
.L_x_39:
[----:B----4-:R-:W-:Y:S05]  /*57e0*/  @P2 BRA `(.L_x_40) ;  /* 0x0000000000082947 */ /* 0x010fea0003800000 */
[----:B------:R-:W1:Y:S02]  /*57f0*/  SYNCS.PHASECHK.TRANS64.TRYWAIT P2, [UR6+0x7000], R11 ;  /* 0x0070000bff0075a7 */ /* 0x000e640008040146 */
[----:B-1----:R-:W-:Y:S05]  /*5800*/  @!P2 BRA `(.L_x_41) ;  /* 0x000000240098a947 */ /* 0x002fea0003800000 */
.L_x_40:
        /* <DEDUP_REMOVED lines=23> */
.L_x_42:
[----:B------:R-:W-:-:S04]  /*5980*/  ULEA UR6, UR13, UR38, 0x3 ;  /* 0x000000260d067291 */ /* 0x000fc8000f8e183f */
[----:B------:R-:W-:-:S04]  /*5990*/  UIADD3 UR6, UR6, 0x7028, URZ ;  /* 0x0000702806067890 */ /* 0x000fc8000fffe03f */
[----:B------:R-:W-:-:S09]  /*59a0*/  UPRMT UR6, URZ, 0x654, UR6 ;  /* 0x000006543f067896 */ /* 0x000fd20008000006 */
[----:B------:R-:W-:Y:S01]  /*59b0*/  SYNCS.ARRIVE.TRANS64.RED.A1T0 RZ, [UR6], RZ ;  /* 0x000000ffffff79a7 */ /* 0x000fe20008100406 */
[----:B------:R-:W-:Y:S05]  /*59c0*/  @P1 BRA `(.L_x_43) ;  /* 0x0000000000041947 */ /* 0x000fea0003800000 */
[----:B------:R-:W-:Y:S01]  /*59d0*/  BPT.TRAP 0x1 ;  /* 0x000000040000795c */ /* 0x000fe20000300000 */
.L_x_43:
[----:B------:R-:W-:-:S04]  /*59e0*/  UIADD3 UR13, UR13, 0x1, URZ ;  /* 0x000000010d0d7890 */ /* 0x000fc8000fffe03f */
[----:B------:R-:W-:-:S04]  /*59f0*/  UISETP.NE.AND UP0, UPT, UR13, 0x5, UPT ;  /* 0x000000050d00788c */ /* 0x000fc8000bf05270 */
[----:B------:R-:W-:Y:S01]  /*5a00*/  USEL UR13, UR13, URZ, UP0 ;  /* 0x0000003f0d0d7287 */ /* 0x000fe20008000000 */
[----:B------:R-:W-:Y:S11]  /*5a10*/  @!P0 BRA `(.L_x_44) ;  /* 0x0000000000048947 */ /* 0x000ff60003800000 */
[----:B------:R-:W-:Y:S01]  /*5a20*/  BPT.TRAP 0x1 ;  /* 0x000000040000795c */ /* 0x000fe20000300000 */
.L_x_44:
[----:B------:R-:W-:-:S04]  /*5a30*/  ULEA UR6, UR13, UR38, 0x3 ;  /* 0x000000260d067291 */ /* 0x000fc8000f8e183f */
[----:B------:R-:W-:-:S04]  /*5a40*/  UIADD3 UR6, UR6, 0x7028, URZ ;  /* 0x0000702806067890 */ /* 0x000fc8000fffe03f */
[----:B------:R-:W-:-:S09]  /*5a50*/  UPRMT UR6, URZ, 0x654, UR6 ;  /* 0x000006543f067896 */ /* 0x000fd20008000006 */
[----:B------:R-:W-:Y:S01]  /*5a60*/  SYNCS.ARRIVE.TRANS64.RED.A1T0 RZ, [UR6], RZ ;  /* 0x000000ffffff79a7 */ /* 0x000fe20008100406 */
[----:B------:R-:W-:Y:S05]  /*5a70*/  @P1 BRA `(.L_x_45) ;  /* 0x0000000000041947 */ /* 0x000fea0003800000 */
[----:B------:R-:W-:Y:S01]  /*5a80*/  BPT.TRAP 0x1 ;  /* 0x000000040000795c */ /* 0x000fe20000300000 */
.L_x_45:
[----:B------:R-:W-:Y:S01]  /*5a90*/  UIADD3 UR15, UR15, 0x1, URZ ;  /* 0x000000010f0f7890 */ /* 0x000fe2000fffe03f */
[C---:B------:R-:W-:Y:S01]  /*5aa0*/  ISETP.GT.AND P2, PT, R3.reuse, 0x1, PT ;  /* 0x000000010300780c */ /* 0x040fe20003f44270 */
[----:B------:R-:W-:Y:S01]  /*5ab0*/  UIADD3 UR13, UR13, 0x1, URZ ;  /* 0x000000010d0d7890 */ /* 0x000fe2000fffe03f */
[----:B------:R-:W-:Y:S01]  /*5ac0*/  VIADD R3, R3, 0xffffffff ;  /* 0xffffffff03037836 */ /* 0x000fe20000000000 */
[----:B------:R-:W-:Y:S01]  /*5ad0*/  UISETP.NE.AND UP1, UPT, UR15, 0x5, UPT ;  /* 0x000000050f00788c */ /* 0x000fe2000bf25270 */
[----:B------:R-:W-:Y:S01]  /*5ae0*/  VIADD R5, R5, 0x40 ;  /* 0x0000004005057836 */ /* 0x000fe20000000000 */
[----:B------:R-:W-:Y:S01]  /*5af0*/  UISETP.NE.AND UP0, UPT, UR13, 0x5, UPT ;  /* 0x000000050d00788c */ /* 0x000fe2000bf05270 */
[----:B-1----:R-:W-:Y:S01]  /*5b00*/  IMAD.MOV.U32 R10, RZ, RZ, R4 ;  /* 0x000000ffff0a7224 */ /* 0x002fe200078e0004 */
[----:B------:R-:W-:Y:S01]  /*5b10*/  USEL UR6, URZ, 0x1, UP1 ;  /* 0x000000013f067887 */ /* 0x000fe20008800000 */
[----:B------:R-:W-:Y:S01]  /*5b20*/  MOV R11, R8 ;  /* 0x00000008000b7202 */ /* 0x000fe20000000f00 */
[----:B------:R-:W-:-:S02]  /*5b30*/  USEL UR13, UR13, URZ, UP0 ;  /* 0x0000003f0d0d7287 */ /* 0x000fc40008000000 */
[----:B------:R-:W-:Y:S02]  /*5b40*/  USEL UR15, UR15, URZ, UP1 ;  /* 0x0000003f0f0f7287 */ /* 0x000fe40008800000 */
[----:B------:R-:W-:Y:S01]  /*5b50*/  LOP3.LUT R9, R9, UR6, RZ, 0x3c, !PT ;  /* 0x0000000609097c12 */ /* 0x000fe2000f8e3cff */
[----:B------:R-:W-:Y:S09]  /*5b60*/  @P2 BRA `(.L_x_46) ;  /* 0xffffffe4000c2947 */ /* 0x000ff2000383ffff */
.L_x_35:
[----:B------:R-:W1:Y:S01]  /*5b70*/  SHFL.BFLY PT, R3, R6, 0x1, 0x1f ;  /* 0x0c201f0006037f89 */ /* 0x000e6200000e0000 */
[----:B------:R-:W-:Y:S01]  /*5b80*/  BSSY B0, `(.L_x_47) ;  /* 0x0000023000007945 */ /* 0x000fe20003800000 */
[----:B------:R-:W-:Y:S01]  /*5b90*/  IMAD.MOV.U32 R9, RZ, RZ, 0x7f800000 ;  /* 0x7f800000ff097424 */ /* 0x000fe200078e00ff */
[----:B------:R-:W-:Y:S01]  /*5ba0*/  MOV R11, 0x7f800000 ;  /* 0x7f800000000b7802 */ /* 0x000fe20000000f00 */
[----:B------:R-:W2:Y:S01]  /*5bb0*/  SHFL.BFLY PT, R0, R7, 0x1, 0x1f ;  /* 0x0c201f0007007f89 */ /* 0x000ea200000e0000 */
[----:B------:R-:W-:Y:S02]  /*5bc0*/  IMAD.MOV.U32 R10, RZ, RZ, 0x3f800000 ;  /* 0x3f800000ff0a7424 */ /* 0x000fe400078e00ff */
[----:B-1----:R-:W-:Y:S01]  /*5bd0*/  FADD R3, R3, R6 ;  /* 0x0000000603037221 */ /* 0x002fe20000000000 */
[----:B--2---:R-:W-:-:S04]  /*5be0*/  FADD R16, R0, R7 ;  /* 0x0000000700107221 */ /* 0x004fc80000000000 */
[----:B------:R-:W1:Y:S01]  /*5bf0*/  SHFL.BFLY PT, R2, R3, 0x2, 0x1f ;  /* 0x0c401f0003027f89 */ /* 0x000e6200000e0000 */
[----:B------:R-:W-:-:S03]  /*5c00*/  IMAD.MOV.U32 R0, RZ, RZ, 0x3f800000 ;  /* 0x3f800000ff007424 */ /* 0x000fc600078e00ff */
[----:B------:R-:W2:Y:S01]  /*5c10*/  SHFL.BFLY PT, R17, R16, 0x2, 0x1f ;  /* 0x0c401f0010117f89 */ /* 0x000ea200000e0000 */
[C---:B-1----:R-:W-:Y:S01]  /*5c20*/  FSETP.NE.AND P0, PT, R3.reuse, -R2, PT ;  /* 0x800000020300720b */ /* 0x042fe20003f05000 */
[----:B------:R-:W-:Y:S01]  /*5c30*/  FADD R5, R3, R2 ;  /* 0x0000000203057221 */ /* 0x000fe20000000000 */
[----:B--2---:R-:W-:-:S11]  /*5c40*/  FADD R6, R16, R17 ;  /* 0x0000001110067221 */ /* 0x004fd60000000000 */
[----:B------:R-:W-:Y:S05]  /*5c50*/  @!P0 BRA `(.L_x_48) ;  /* 0x0000000000548947 */ /* 0x000fea0003800000 */
[----:B------:R-:W-:Y:S01]  /*5c60*/  VIADD R0, R5, 0x1800000 ;  /* 0x0180000005007836 */ /* 0x000fe20000000000 */
[----:B------:R-:W-:Y:S04]  /*5c70*/  BSSY B1, `(.L_x_49) ;  /* 0x000000c000017945 */ /* 0x000fe80003800000 */
[----:B------:R-:W-:-:S04]  /*5c80*/  LOP3.LUT R0, R0, 0x7f800000, RZ, 0xc0, !PT ;  /* 0x7f80000000007812 */ /* 0x000fc800078ec0ff */
[----:B------:R-:W-:-:S13]  /*5c90*/  ISETP.GT.U32.AND P0, PT, R0, 0x1ffffff, PT ;  /* 0x01ffffff0000780c */ /* 0x000fda0003f04070 */
[----:B------:R-:W-:Y:S05]  /*5ca0*/  @P0 BRA `(.L_x_50) ;  /* 0x0000000000100947 */ /* 0x000fea0003800000 */
[----:B------:R-:W-:Y:S01]  /*5cb0*/  IMAD.MOV.U32 R2, RZ, RZ, R5 ;  /* 0x000000ffff027224 */ /* 0x000fe200078e0005 */
[----:B------:R-:W-:-:S07]  /*5cc0*/  MOV R15, 0x5ce0 ;  /* 0x00005ce0000f7802 */ /* 0x000fce0000000f00 */
[----:B------:R-:W-:Y:S05]  /*5cd0*/  CALL.REL.NOINC `($__internal_0_$__cuda_sm20_rcp_rn_f32_slowpath) ;  /* 0x00000024000c7944 */ /* 0x000fea0003c00000 */
[----:B------:R-:W-:Y:S05]  /*5ce0*/  BRA `(.L_x_51) ;  /* 0x0000000000107947 */ /* 0x000fea0003800000 */
.L_x_50:
[----:B------:R-:W1:Y:S02]  /*5cf0*/  MUFU.RCP R0, R5 ;  /* 0x0000000500007308 */ /* 0x000e640000001000 */
[----:B-1----:R-:W-:-:S04]  /*5d00*/  FFMA R2, R5, R0, -1 ;  /* 0xbf80000005027423 */ /* 0x002fc80000000000 */
[----:B------:R-:W-:-:S04]  /*5d10*/  FADD.FTZ R3, -R2, -RZ ;  /* 0x800000ff02037221 */ /* 0x000fc80000010100 */
[----:B------:R-:W-:-:S07]  /*5d20*/  FFMA R0, R0, R3, R0 ;  /* 0x0000000300007223 */ /* 0x000fce0000000000 */
.L_x_51:
[----:B------:R-:W-:Y:S05]  /*5d30*/  BSYNC B1 ;  /* 0x0000000000017941 */ /* 0x000fea0003800000 */
.L_x_49:
[----:B------:R-:W-:Y:S01]  /*5d40*/  FSETP.GEU.AND P0, PT, |R5|, 1.175494350822287508e-38, PT ;  /* 0x008000000500780b */ /* 0x000fe20003f0e200 */
[----:B------:R-:W-:-:S12]  /*5d50*/  ULDC UR4, c[0x0][0x600] ;  /* 0x0001800000047ab9 */ /* 0x000fd80000000800 */
[----:B------:R-:W-:-:S04]  /*5d60*/  @!P0 FMUL R5, R5, 16777216 ;  /* 0x4b80000005058820 */ /* 0x000fc80000400000 */
[----:B------:R-:W1:Y:S02]  /*5d70*/  MUFU.LG2 R2, R5 ;  /* 0x0000000500027308 */ /* 0x000e640000000c00 */
[----:B-1----:R-:W-:-:S04]  /*5d80*/  @!P0 FADD R2, R2, -24 ;  /* 0xc1c0000002028421 */ /* 0x002fc80000000000 */
[----:B------:R-:W-:-:S04]  /*5d90*/  FMUL R11, R2, 0.69314718246459960938 ;  /* 0x3f317218020b7820 */ /* 0x000fc80000400000 */
[----:B------:R-:W-:-:S07]  /*5da0*/  FFMA R11, R4, UR4, R11 ;  /* 0x00000004040b7c23 */ /* 0x000fce000800000b */
.L_x_48:
[----:B------:R-:W-:Y:S05]  /*5db0*/  BSYNC B0 ;  /* 0x0000000000007941 */ /* 0x000fea0003800000 */
.L_x_47:
[----:B------:R-:W-:Y:S01]  /*5dc0*/  FSETP.NE.AND P0, PT, R16, -R17, PT ;  /* 0x800000111000720b */ /* 0x000fe20003f05000 */
[----:B------:R-:W-:Y:S01]  /*5dd0*/  ULDC UR4, c[0x0][0x608] ;  /* 0x0001820000047ab9 */ /* 0x000fe20000000800 */
[----:B------:R-:W-:Y:S01]  /*5de0*/  BSSY B0, `(.L_x_52) ;  /* 0x0000021000007945 */ /* 0x000fe20003800000 */
[----:B------:R-:W-:-:S04]  /*5df0*/  FMUL R0, R0, UR4 ;  /* 0x0000000400007c20 */ /* 0x000fc80008400000 */
        /* <DEDUP_REMOVED lines=8> */
[----:B------:R-:W-:Y:S06]  /*5e80*/  @!P0 BRA `(.L_x_53) ;  /* 0x0000000000588947 */ /* 0x000fec0003800000 */
[----:B------:R-:W-:Y:S01]  /*5e90*/  VIADD R0, R6, 0x1800000 ;  /* 0x0180000006007836 */ /* 0x000fe20000000000 */
[----:B------:R-:W-:Y:S04]  /*5ea0*/  BSSY B1, `(.L_x_54) ;  /* 0x000000d000017945 */ /* 0x000fe80003800000 */
[----:B------:R-:W-:-:S04]  /*5eb0*/  LOP3.LUT R0, R0, 0x7f800000, RZ, 0xc0, !PT ;  /* 0x7f80000000007812 */ /* 0x000fc800078ec0ff */
[----:B------:R-:W-:-:S13]  /*5ec0*/  ISETP.GT.U32.AND P0, PT, R0, 0x1ffffff, PT ;  /* 0x01ffffff0000780c */ /* 0x000fda0003f04070 */
[----:B------:R-:W-:Y:S05]  /*5ed0*/  @P0 BRA `(.L_x_55) ;  /* 0x0000000000140947 */ /* 0x000fea0003800000 */
[----:B------:R-:W-:Y:S02]  /*5ee0*/  MOV R2, R6 ;  /* 0x0000000600027202 */ /* 0x000fe40000000f00 */
[----:B------:R-:W-:-:S07]  /*5ef0*/  MOV R15, 0x5f10 ;  /* 0x00005f10000f7802 */ /* 0x000fce0000000f00 */
[----:B------:R-:W-:Y:S05]  /*5f00*/  CALL.REL.NOINC `($__internal_0_$__cuda_sm20_rcp_rn_f32_slowpath) ;  /* 0x0000002000807944 */ /* 0x000fea0003c00000 */
[----:B------:R-:W-:Y:S01]  /*5f10*/  IMAD.MOV.U32 R10, RZ, RZ, R0 ;  /* 0x000000ffff0a7224 */ /* 0x000fe200078e0000 */
[----:B------:R-:W-:Y:S06]  /*5f20*/  BRA `(.L_x_56) ;  /* 0x0000000000107947 */ /* 0x000fec0003800000 */
.L_x_55:
[----:B------:R-:W1:Y:S02]  /*5f30*/  MUFU.RCP R3, R6 ;  /* 0x0000000600037308 */ /* 0x000e640000001000 */
[----:B-1----:R-:W-:-:S04]  /*5f40*/  FFMA R0, R6, R3, -1 ;  /* 0xbf80000006007423 */ /* 0x002fc80000000003 */
[----:B------:R-:W-:-:S04]  /*5f50*/  FADD.FTZ R0, -R0, -RZ ;  /* 0x800000ff00007221 */ /* 0x000fc80000010100 */
[----:B------:R-:W-:-:S07]  /*5f60*/  FFMA R10, R3, R0, R3 ;  /* 0x00000000030a7223 */ /* 0x000fce0000000003 */
.L_x_56:
[----:B------:R-:W-:Y:S05]  /*5f70*/  BSYNC B1 ;  /* 0x0000000000017941 */ /* 0x000fea0003800000 */
.L_x_54:
[----:B------:R-:W-:Y:S01]  /*5f80*/  FSETP.GEU.AND P0, PT, |R6|, 1.175494350822287508e-38, PT ;  /* 0x008000000600780b */ /* 0x000fe20003f0e200 */
[----:B------:R-:W-:-:S12]  /*5f90*/  ULDC UR4, c[0x0][0x600] ;  /* 0x0001800000047ab9 */ /* 0x000fd80000000800 */
[----:B------:R-:W-:-:S04]  /*5fa0*/  @!P0 FMUL R6, R6, 16777216 ;  /* 0x4b80000006068820 */ /* 0x000fc80000400000 */
[----:B------:R-:W1:Y:S02]  /*5fb0*/  MUFU.LG2 R0, R6 ;  /* 0x0000000600007308 */ /* 0x000e640000000c00 */
[----:B-1----:R-:W-:-:S04]  /*5fc0*/  @!P0 FADD R0, R0, -24 ;  /* 0xc1c0000000008421 */ /* 0x002fc80000000000 */
[----:B------:R-:W-:-:S04]  /*5fd0*/  FMUL R9, R0, 0.69314718246459960938 ;  /* 0x3f31721800097820 */ /* 0x000fc80000400000 */
[----:B------:R-:W-:-:S07]  /*5fe0*/  FFMA R9, R8, UR4, R9 ;  /* 0x0000000408097c23 */ /* 0x000fce0008000009 */
.L_x_53:
[----:B------:R-:W-:Y:S05]  /*5ff0*/  BSYNC B0 ;  /* 0x0000000000007941 */ /* 0x000fea0003800000 */
.L_x_52:
[----:B------:R-:W-:Y:S01]  /*6000*/  UISETP.NE.AND UP0, UPT, UR36, 0x1, UPT ;  /* 0x000000012400788c */ /* 0x000fe2000bf05270 */
[----:B------:R-:W1:Y:S03]  /*6010*/  S2R R2, SR_TID.X ;  /* 0x0000000000027919 */ /* 0x000e660000002100 */
[----:B------:R-:W-:-:S06]  /*6020*/  USEL UR4, URZ, 0x1, UP0 ;  /* 0x000000013f047887 */ /* 0x000fcc0008000000 */
[----:B------:R-:W-:Y:S01]  /*6030*/  IMAD.U32 R0, RZ, RZ, UR4 ;  /* 0x00000004ff007e24 */ /* 0x000fe2000f8e00ff */
[----:B------:R-:W-:Y:S02]  /*6040*/  ULDC UR4, c[0x0][0x608] ;  /* 0x0001820000047ab9 */ /* 0x000fe40000000800 */
[----:B------:R-:W-:Y:S02]  /*6050*/  FMUL R10, R10, UR4 ;  /* 0x000000040a0a7c20 */ /* 0x000fe40008400000 */
[----:B------:R-:W-:-:S04]  /*6060*/  SHF.L.U32 R0, R0, 0x1f, RZ ;  /* 0x0000001f00007819 */ /* 0x000fc800000006ff */
[----:B------:R-:W2:Y:S01]  /*6070*/  SYNCS.PHASECHK.TRANS64.TRYWAIT P0, [UR16+0x8], R0 ;  /* 0x00000800ff0075a7 */ /* 0x000ea20008000150 */
[C---:B-1----:R-:W-:Y:S02]  /*6080*/  LOP3.LUT P1, RZ, R2.reuse, 0x3, RZ, 0xc0, !PT ;  /* 0x0000000302ff7812 */ /* 0x042fe4000782c0ff */
[----:B------:R-:W-:Y:S01]  /*6090*/  LOP3.LUT R16, R2, 0x7f, RZ, 0xc0, !PT ;  /* 0x0000007f02107812 */ /* 0x000fe200078ec0ff */
[----:B--2---:R-:W-:Y:S10]  /*60a0*/  @!P0 BRA `(.L_x_57) ;  /* 0x0000001c00888947 */ /* 0x004ff40003800000 */
.L_x_105:
[----:B------:R-:W-:Y:S01]  /*60b0*/  ULDC.64 UR10, c[0x0][0x208] ;  /* 0x00008200000a7ab9 */ /* 0x000fe20000000a00 */
[----:B------:R-:W-:Y:S01]  /*60c0*/  BSSY B0, `(.L_x_58) ;  /* 0x0000019000007945 */ /* 0x000fe20003800000 */
[----:B------:R-:W-:-:S03]  /*60d0*/  SHF.R.U32.HI R17, RZ, 0x5, R16 ;  /* 0x00000005ff117819 */ /* 0x000fc60000011610 */
[----:B------:R-:W-:Y:S05]  /*60e0*/  @P1 BRA `(.L_x_59) ;  /* 0x0000000000581947 */ /* 0x000fea0003800000 */
[----:B------:R-:W2:Y:S01]  /*60f0*/  S2UR UR4, SR_CTAID.Y ;  /* 0x00000000000479c3 */ /* 0x000ea20000002600 */
[----:B-1----:R-:W-:Y:S01]  /*6100*/  SHF.R.U32.HI R0, RZ, 0x2, R2 ;  /* 0x00000002ff007819 */ /* 0x002fe20000011602 */
[----:B------:R-:W-:Y:S01]  /*6110*/  IMAD.SHL.U32 R3, R17, 0x10, RZ ;  /* 0x0000001011037824 */ /* 0x000fe200078e00ff */
[----:B------:R-:W-:Y:S02]  /*6120*/  USHF.L.U32 UR8, UR37, 0x6, URZ ;  /* 0x0000000625087899 */ /* 0x000fe4000800063f */
[----:B------:R-:W-:Y:S01]  /*6130*/  LOP3.LUT R0, R0, 0x7, RZ, 0xc0, !PT ;  /* 0x0000000700007812 */ /* 0x000fe200078ec0ff */
[----:B------:R-:W-:Y:S02]  /*6140*/  ULDC.64 UR6, c[0x0][0x688] ;  /* 0x0001a20000067ab9 */ /* 0x000fe40000000a00 */
[----:B------:R-:W1:Y:S01]  /*6150*/  S2UR UR5, SR_CTAID.Z ;  /* 0x00000000000579c3 */ /* 0x000e620000002700 */
[----:B------:R-:W-:-:S04]  /*6160*/  LOP3.LUT R0, R3, 0xfffffff0, R0, 0xe2, !PT ;  /* 0xfffffff003007812 */ /* 0x000fc800078ee200 */
[----:B------:R-:W-:-:S05]  /*6170*/  IADD3 R3, R0, UR8, RZ ;  /* 0x0000000800037c10 */ /* 0x000fca000fffe0ff */
[----:B------:R-:W-:Y:S01]  /*6180*/  VIADD R2, R3, 0x8 ;  /* 0x0000000803027836 */ /* 0x000fe20000000000 */
[----:B--2---:R-:W-:-:S04]  /*6190*/  UIMAD UR4, UR4, UR6, UR8 ;  /* 0x00000006040472a4 */ /* 0x004fc8000f8e0208 */
[----:B-1----:R-:W-:-:S03]  /*61a0*/  UIMAD UR4, UR5, UR7, UR4 ;  /* 0x00000007050472a4 */ /* 0x002fc6000f8e0204 */
[----:B------:R-:W-:Y:S02]  /*61b0*/  ULDC UR5, c[0x0][0x288] ;  /* 0x0000a20000057ab9 */ /* 0x000fe40000000800 */
[----:B------:R-:W-:Y:S02]  /*61c0*/  ISETP.GE.U32.AND P0, PT, R3, UR5, PT ;  /* 0x0000000503007c0c */ /* 0x000fe4000bf06070 */
[----:B------:R-:W-:Y:S02]  /*61d0*/  IADD3 R0, P2, R0, UR4, RZ ;  /* 0x0000000400007c10 */ /* 0x000fe4000ff5e0ff */
[----:B------:R-:W-:Y:S01]  /*61e0*/  ISETP.GE.U32.AND P1, PT, R2, UR5, PT ;  /* 0x0000000502007c0c */ /* 0x000fe2000bf26070 */
[----:B------:R-:W-:Y:S02]  /*61f0*/  ULDC.64 UR4, c[0x0][0x680] ;  /* 0x0001a00000047ab9 */ /* 0x000fe40000000a00 */
[----:B------:R-:W-:Y:S01]  /*6200*/  IMAD.X R3, RZ, RZ, RZ, P2 ;  /* 0x000000ffff037224 */ /* 0x000fe200010e06ff */
[----:B------:R-:W-:-:S04]  /*6210*/  LEA R2, P2, R0, UR4, 0x2 ;  /* 0x0000000400027c11 */ /* 0x000fc8000f8410ff */
[----:B------:R-:W-:-:S05]  /*6220*/  LEA.HI.X R3, R0, UR5, R3, 0x2, P2 ;  /* 0x0000000500037c11 */ /* 0x000fca00090f1403 */
[----:B------:R2:W-:Y:S04]  /*6230*/  @!P0 STG.E desc[UR10][R2.64], R11 ;  /* 0x0000000b02008986 */ /* 0x0005e8000c10190a */
[----:B------:R2:W-:Y:S02]  /*6240*/  @!P1 STG.E desc[UR10][R2.64+0x20], R9 ;  /* 0x0000200902009986 */ /* 0x0005e4000c10190a */
.L_x_59:
[----:B------:R-:W-:Y:S05]  /*6250*/  BSYNC B0 ;  /* 0x0000000000007941 */ /* 0x000fea0003800000 */
.L_x_58:
[----:B------:R-:W-:Y:S01]  /*6260*/  ULDC.64 UR4, c[0x0][0x730] ;  /* 0x0001cc0000047ab9 */ /* 0x000fe20000000a00 */
[-C--:B------:R-:W-:Y:S01]  /*6270*/  FMUL R31, R58, R10.reuse ;  /* 0x0000000a3a1f7220 */ /* 0x080fe20000400000 */
[----:B------:R-:W-:Y:S01]  /*6280*/  ISETP.NE.U32.AND P0, PT, RZ, UR4, PT ;  /* 0x00000004ff007c0c */ /* 0x000fe2000bf05070 */
[-C--:B------:R-:W-:Y:S01]  /*6290*/  FMUL R59, R59, R10.reuse ;  /* 0x0000000a3b3b7220 */ /* 0x080fe20000400000 */
[-C--:B------:R-:W-:Y:S01]  /*62a0*/  FMUL R33, R62, R10.reuse ;  /* 0x0000000a3e217220 */ /* 0x080fe20000400000 */
[-C--:B------:R-:W-:Y:S01]  /*62b0*/  FMUL R63, R63, R10.reuse ;  /* 0x0000000a3f3f7220 */ /* 0x080fe20000400000 */
[----:B------:R-:W-:Y:S01]  /*62c0*/  ISETP.NE.AND.EX P0, PT, RZ, UR5, PT, P0 ;  /* 0x00000005ff007c0c */ /* 0x000fe2000bf05300 */
[-C--:B------:R-:W-:Y:S01]  /*62d0*/  FMUL R35, R66, R10.reuse ;  /* 0x0000000a42237220 */ /* 0x080fe20000400000 */
[-C--:B------:R-:W-:Y:S01]  /*62e0*/  FMUL R67, R67, R10.reuse ;  /* 0x0000000a43437220 */ /* 0x080fe20000400000 */
[-C--:B------:R-:W-:Y:S01]  /*62f0*/  FMUL R37, R70, R10.reuse ;  /* 0x0000000a46257220 */ /* 0x080fe20000400000 */
[----:B------:R-:W-:-:S09]  /*6300*/  FMUL R71, R71, R10 ;  /* 0x0000000a47477220 */ /* 0x000fd20000400000 */
[----:B------:R-:W-:Y:S05]  /*6310*/  @P0 BRA `(.L_x_60) ;  /* 0x0000000000200947 */ /* 0x000fea0003800000 */
[----:B------:R-:W-:Y:S02]  /*6320*/  ULDC.64 UR4, c[0x0][0x728] ;  /* 0x0001ca0000047ab9 */ /* 0x000fe40000000a00 */
[----:B------:R-:W-:-:S04]  /*6330*/  ISETP.NE.U32.AND P0, PT, RZ, UR4, PT ;  /* 0x00000004ff007c0c */ /* 0x000fc8000bf05070 */
[----:B------:R-:W-:-:S13]  /*6340*/  ISETP.NE.AND.EX P0, PT, RZ, UR5, PT, P0 ;  /* 0x00000005ff007c0c */ /* 0x000fda000bf05300 */
[----:B------:R-:W-:Y:S05]  /*6350*/  @!P0 BRA `(.L_x_61) ;  /* 0x00000000000c8947 */ /* 0x000fea0003800000 */
[----:B-12---:R-:W1:Y:S02]  /*6360*/  LDC.64 R2, c[0x0][0x728] ;  /* 0x0001ca00ff027b82 */ /* 0x006e640000000a00 */
[----:B-1----:R4:W5:Y:S01]  /*6370*/  LDG.E R2, desc[UR10][R2.64] ;  /* 0x0000000a02027981 */ /* 0x002962000c1e1900 */
[----:B------:R-:W-:Y:S05]  /*6380*/  BRA `(.L_x_60) ;  /* 0x0000000000047947 */ /* 0x000fea0003800000 */
.L_x_61:
[----:B--2---:R-:W3:Y:S02]  /*6390*/  LDC R2, c[0x0][0x720] ;  /* 0x0001c800ff027b82 */ /* 0x004ee40000000800 */
.L_x_60:
[----:B-1----:R-:W-:Y:S01]  /*63a0*/  MOV R0, RZ ;  /* 0x000000ff00007202 */ /* 0x002fe20000000f00 */
[----:B---3-5:R-:W-:-:S03]  /*63b0*/  IMAD.MOV.U32 R22, RZ, RZ, R2 ;  /* 0x000000ffff167224 */ /* 0x028fc600078e0002 */
[----:B------:R-:W-:-:S13]  /*63c0*/  LOP3.LUT P0, RZ, R0, 0x1bf, RZ, 0xc0, !PT ;  /* 0x000001bf00ff7812 */ /* 0x000fda000780c0ff */
[----:B------:R-:W-:Y:S05]  /*63d0*/  @!P0 BRA `(.L_x_62) ;  /* 0x0000000000408947 */ /* 0x000fea0003800000 */
[----:B------:R-:W-:Y:S01]  /*63e0*/  MOV R0, 0x0 ;  /* 0x0000000000007802 */ /* 0x000fe20000000f00 */
[----:B------:R-:W-:Y:S01]  /*63f0*/  ULDC.64 UR4, c[0x4][0x68] ;  /* 0x01001a0000047ab9 */ /* 0x000fe20000000a00 */
[----:B------:R-:W-:Y:S01]  /*6400*/  ULDC.64 UR6, c[0x4][0x8] ;  /* 0x0100020000067ab9 */ /* 0x000fe20000000a00 */
[----:B------:R-:W-:Y:S01]  /*6410*/  MOV R4, UR4 ;  /* 0x0000000400047c02 */ /* 0x000fe20008000f00 */
[----:B--2-4-:R1:W2:Y:S01]  /*6420*/  LDC.64 R2, c[0x4][R0] ;  /* 0x0100000000027b82 */ /* 0x0142a20000000a00 */
[----:B------:R-:W-:Y:S01]  /*6430*/  IMAD.U32 R5, RZ, RZ, UR5 ;  /* 0x00000005ff057e24 */ /* 0x000fe2000f8e00ff */
[----:B------:R-:W-:Y:S01]  /*6440*/  ULDC.64 UR4, c[0x4][0x70] ;  /* 0x01001c0000047ab9 */ /* 0x000fe20000000a00 */
[----:B------:R-:W-:Y:S01]  /*6450*/  MOV R10, UR6 ;  /* 0x00000006000a7c02 */ /* 0x000fe20008000f00 */
[----:B------:R-:W-:Y:S01]  /*6460*/  IMAD.U32 R6, RZ, RZ, UR4 ;  /* 0x00000004ff067e24 */ /* 0x000fe2000f8e00ff */
[----:B------:R-:W-:Y:S01]  /*6470*/  MOV R13, RZ ;  /* 0x000000ff000d7202 */ /* 0x000fe20000000f00 */
[----:B------:R-:W-:-:S02]  /*6480*/  IMAD.U32 R7, RZ, RZ, UR5 ;  /* 0x00000005ff077e24 */ /* 0x000fc4000f8e00ff */
[----:B------:R-:W-:Y:S02]  /*6490*/  IMAD.U32 R11, RZ, RZ, UR7 ;  /* 0x00000007ff0b7e24 */ /* 0x000fe4000f8e00ff */
[----:B------:R-:W-:Y:S02]  /*64a0*/  IMAD.MOV.U32 R8, RZ, RZ, 0x70 ;  /* 0x00000070ff087424 */ /* 0x000fe400078e00ff */
[----:B-1----:R-:W-:-:S07]  /*64b0*/  IMAD.MOV.U32 R12, RZ, RZ, 0x1 ;  /* 0x00000001ff0c7424 */ /* 0x002fce00078e00ff */
[----:B------:R-:W-:-:S07]  /*64c0*/  LEPC R20, `(.L_x_62) ;  /* 0x000000001014794e */ /* 0x000fce0000000000 */
[----:B--2---:R-:W-:Y:S05]  /*64d0*/  CALL.ABS.NOINC R2 ;  /* 0x0000000002007343 */ /* 0x004fea0003c00000 */
.L_x_62:
[----:B------:R-:W-:Y:S02]  /*64e0*/  IMAD.U32 R18, RZ, RZ, UR38 ;  /* 0x00000026ff127e24 */ /* 0x000fe4000f8e00ff */
[----:B--2-4-:R-:W-:-:S04]  /*64f0*/  IMAD.U32 R3, RZ, RZ, UR36 ;  /* 0x00000024ff037e24 */ /* 0x014fc8000f8e00ff */
[----:B------:R-:W-:-:S04]  /*6500*/  IMAD R18, R3, 0x1200, R18 ;  /* 0x0000120003127824 */ /* 0x000fc800078e0212 */
[----:B------:R-:W-:-:S05]  /*6510*/  VIADD R19, R18, 0xffffee00 ;  /* 0xffffee0012137836 */ /* 0x000fca0000000000 */
[----:B------:R-:W-:-:S13]  /*6520*/  LOP3.LUT P0, RZ, R19, 0x1b0, RZ, 0xc0, !PT ;  /* 0x000001b013ff7812 */ /* 0x000fda000780c0ff */
[----:B------:R-:W-:Y:S05]  /*6530*/  @!P0 BRA `(.L_x_63) ;  /* 0x0000000000408947 */ /* 0x000fea0003800000 */
[----:B------:R-:W-:Y:S01]  /*6540*/  MOV R0, 0x0 ;  /* 0x0000000000007802 */ /* 0x000fe20000000f00 */
[----:B------:R-:W-:Y:S01]  /*6550*/  ULDC.64 UR4, c[0x4][0x68] ;  /* 0x01001a0000047ab9 */ /* 0x000fe20000000a00 */
[----:B------:R-:W-:Y:S01]  /*6560*/  ULDC.64 UR6, c[0x4][0x8] ;  /* 0x0100020000067ab9 */ /* 0x000fe20000000a00 */
[----:B------:R-:W-:Y:S01]  /*6570*/  MOV R4, UR4 ;  /* 0x0000000400047c02 */ /* 0x000fe20008000f00 */
[----:B------:R1:W2:Y:S01]  /*6580*/  LDC.64 R2, c[0x4][R0] ;  /* 0x0100000000027b82 */ /* 0x0002a20000000a00 */
        /* <DEDUP_REMOVED lines=11> */
.L_x_63:
[----:B------:R-:W1:Y:S01]  /*6640*/  S2R R5, SR_TID.X ;  /* 0x0000000000057919 */ /* 0x000e620000002100 */
[----:B------:R-:W-:Y:S01]  /*6650*/  ULDC.64 UR4, c[0x0][0x730] ;  /* 0x0001cc0000047ab9 */ /* 0x000fe20000000a00 */
[----:B------:R-:W-:Y:S01]  /*6660*/  VIADD R16, R16, 0x1f ;  /* 0x0000001f10107836 */ /* 0x000fe20000000000 */
[----:B------:R-:W-:-:S04]  /*6670*/  ISETP.NE.U32.AND P0, PT, RZ, UR4, PT ;  /* 0x00000004ff007c0c */ /* 0x000fc8000bf05070 */
[----:B------:R-:W-:Y:S02]  /*6680*/  ISETP.NE.AND.EX P0, PT, RZ, UR5, PT, P0 ;  /* 0x00000005ff007c0c */ /* 0x000fe4000bf05300 */
[----:B------:R-:W-:-:S11]  /*6690*/  ISETP.GT.U32.AND P1, PT, R16, 0x3e, PT ;  /* 0x0000003e1000780c */ /* 0x000fd60003f24070 */
[----:B------:R-:W2:Y:S01]  /*66a0*/  @P0 LDC R22, c[0x0][0x720] ;  /* 0x0001c800ff160b82 */ /* 0x000ea20000000800 */
[C---:B-1----:R-:W-:Y:S01]  /*66b0*/  IMAD.SHL.U32 R0, R5.reuse, 0x20, RZ ;  /* 0x0000002005007824 */ /* 0x042fe200078e00ff */
[----:B------:R-:W-:Y:S02]  /*66c0*/  SHF.R.U32.HI R3, RZ, 0x1, R5 ;  /* 0x00000001ff037819 */ /* 0x000fe40000011605 */
[C---:B------:R-:W-:Y:S02]  /*66d0*/  LOP3.LUT P0, RZ, R5.reuse, 0x4, RZ, 0xc0, !PT ;  /* 0x0000000405ff7812 */ /* 0x040fe4000780c0ff */
[C---:B------:R-:W-:Y:S02]  /*66e0*/  LOP3.LUT R4, R0.reuse, 0xc0, RZ, 0xc0, !PT ;  /* 0x000000c000047812 */ /* 0x040fe400078ec0ff */
[----:B------:R-:W-:Y:S02]  /*66f0*/  LOP3.LUT R2, R0, 0x20, RZ, 0xc0, !PT ;  /* 0x0000002000027812 */ /* 0x000fe400078ec0ff */
[----:B------:R-:W-:Y:S01]  /*6700*/  LOP3.LUT R4, R4, 0x8, R3, 0xf8, !PT ;  /* 0x0000000804047812 */ /* 0x000fe200078ef803 */
[----:B------:R-:W-:-:S02]  /*6710*/  IMAD.SHL.U32 R3, R5, 0x4, RZ ;  /* 0x0000000405037824 */ /* 0x000fc400078e00ff */
[----:B------:R-:W-:Y:S02]  /*6720*/  IMAD R2, R17, 0x200, R2 ;  /* 0x0000020011027824 */ /* 0x000fe400078e0202 */
[-C--:B--2---:R-:W-:Y:S01]  /*6730*/  FMUL R6, R33, R22.reuse ;  /* 0x0000001621067220 */ /* 0x084fe20000400000 */
[-C--:B------:R-:W-:Y:S01]  /*6740*/  FMUL R9, R63, R22.reuse ;  /* 0x000000163f097220 */ /* 0x080fe20000400000 */
[----:B------:R-:W-:Y:S01]  /*6750*/  LOP3.LUT R4, R4, 0x18, R3, 0x78, !PT ;  /* 0x0000001804047812 */ /* 0x000fe200078e7803 */
[-C--:B------:R-:W-:Y:S01]  /*6760*/  FMUL R8, R27, R22.reuse ;  /* 0x000000161b087220 */ /* 0x080fe20000400000 */
[----:B------:R-:W-:Y:S01]  /*6770*/  LOP3.LUT R3, R0, 0x100, RZ, 0xc0, !PT ;  /* 0x0000010000037812 */ /* 0x000fe200078ec0ff */
[-C--:B------:R-:W-:Y:S01]  /*6780*/  FMUL R11, R65, R22.reuse ;  /* 0x00000016410b7220 */ /* 0x080fe20000400000 */
[-C--:B------:R-:W-:Y:S01]  /*6790*/  FMUL R10, R35, R22.reuse ;  /* 0x00000016230a7220 */ /* 0x080fe20000400000 */
[----:B------:R-:W-:Y:S01]  /*67a0*/  FMUL R13, R67, R22 ;  /* 0x00000016430d7220 */ /* 0x000fe20000400000 */
[----:B------:R-:W-:Y:S01]  /*67b0*/  IADD3 R20, R4, R2, R3 ;  /* 0x0000000204147210 */ /* 0x000fe20007ffe003 */
[-C--:B------:R-:W-:Y:S01]  /*67c0*/  FMUL R0, R23, R22.reuse ;  /* 0x0000001617007220 */ /* 0x080fe20000400000 */
[-C--:B------:R-:W-:Y:S01]  /*67d0*/  FMUL R3, R57, R22.reuse ;  /* 0x0000001639037220 */ /* 0x080fe20000400000 */
[-C--:B------:R-:W-:Y:S01]  /*67e0*/  FMUL R2, R31, R22.reuse ;  /* 0x000000161f027220 */ /* 0x080fe20000400000 */
[----:B------:R-:W-:Y:S01]  /*67f0*/  LEA R19, R20, R19, 0x1 ;  /* 0x0000001314137211 */ /* 0x000fe200078e08ff */
[-C--:B------:R-:W-:Y:S01]  /*6800*/  FMUL R5, R59, R22.reuse ;  /* 0x000000163b057220 */ /* 0x080fe20000400000 */
[-C--:B------:R-:W-:Y:S01]  /*6810*/  FMUL R4, R25, R22.reuse ;  /* 0x0000001619047220 */ /* 0x080fe20000400000 */
[-C--:B------:R-:W-:Y:S01]  /*6820*/  FMUL R7, R61, R22.reuse ;  /* 0x000000163d077220 */ /* 0x080fe20000400000 */
[-C--:B------:R-:W-:Y:S01]  /*6830*/  FMUL R12, R29, R22.reuse ;  /* 0x000000161d0c7220 */ /* 0x080fe20000400000 */
[-C--:B------:R-:W-:Y:S01]  /*6840*/  FMUL R15, R69, R22.reuse ;  /* 0x00000016450f7220 */ /* 0x080fe20000400000 */
[-C--:B------:R-:W-:Y:S01]  /*6850*/  FMUL R14, R37, R22.reuse ;  /* 0x00000016250e7220 */ /* 0x080fe20000400000 */
[----:B------:R-:W-:Y:S01]  /*6860*/  FMUL R17, R71, R22 ;  /* 0x0000001647117220 */ /* 0x000fe20000400000 */
[----:B------:R-:W-:Y:S01]  /*6870*/  F2FP.F16.F32.PACK_AB R27, R9, R6 ;  /* 0x00000006091b723e */ /* 0x000fe200000000ff */
[----:B------:R-:W-:Y:S01]  /*6880*/  VIADD R21, R19, 0x20 ;  /* 0x0000002013157836 */ /* 0x000fe20000000000 */
[----:B------:R-:W-:Y:S01]  /*6890*/  F2FP.F16.F32.PACK_AB R8, R11, R8 ;  /* 0x000000080b08723e */ /* 0x000fe200000000ff */
[----:B------:R-:W-:Y:S01]  /*68a0*/  @P0 VIADD R21, R19, 0xffffffe0 ;  /* 0xffffffe013150836 */ /* 0x000fe20000000000 */
[----:B------:R-:W-:-:S02]  /*68b0*/  F2FP.F16.F32.PACK_AB R9, R13, R10 ;  /* 0x0000000a0d09723e */ /* 0x000fc400000000ff */
[----:B------:R-:W-:Y:S02]  /*68c0*/  F2FP.F16.F32.PACK_AB R24, R3, R0 ;  /* 0x000000000318723e */ /* 0x000fe400000000ff */
[----:B------:R-:W-:Y:S02]  /*68d0*/  F2FP.F16.F32.PACK_AB R25, R5, R2 ;  /* 0x000000020519723e */ /* 0x000fe400000000ff */
[----:B------:R-:W-:Y:S02]  /*68e0*/  F2FP.F16.F32.PACK_AB R26, R7, R4 ;  /* 0x00000004071a723e */ /* 0x000fe400000000ff */
[----:B------:R-:W-:Y:S02]  /*68f0*/  F2FP.F16.F32.PACK_AB R10, R15, R12 ;  /* 0x0000000c0f0a723e */ /* 0x000fe400000000ff */
[----:B------:R-:W-:Y:S01]  /*6900*/  F2FP.F16.F32.PACK_AB R11, R17, R14 ;  /* 0x0000000e110b723e */ /* 0x000fe200000000ff */
[----:B------:R-:W-:Y:S06]  /*6910*/  @P1 BRA `(.L_x_64) ;  /* 0x0000000000041947 */ /* 0x000fec0003800000 */
[----:B------:R-:W-:-:S04]  /*6920*/  DEPBAR.LE SB0, 0x0 ;  /* 0x000080000000791a */ /* 0x000fc80000000000 */
.L_x_64:
[----:B------:R-:W-:Y:S05]  /*6930*/  WARPSYNC.ALL ;  /* 0x0000000000007948 */ /* 0x000fea0003800000 */
[----:B------:R-:W-:Y:S01]  /*6940*/  BAR.SYNC.DEFER_BLOCKING 0x1, 0x80 ;  /* 0x0042000000007b1d */ /* 0x000fe20000010000 */
[----:B------:R-:W-:-:S05]  /*6950*/  LEA R20, R20, R18, 0x1 ;  /* 0x0000001214147211 */ /* 0x000fca00078e08ff */
[----:B------:R-:W-:Y:S01]  /*6960*/  BSSY B0, `(.L_x_65) ;  /* 0x0000016000007945 */ /* 0x000fe20003800000 */
[----:B------:R1:W-:Y:S04]  /*6970*/  STSM.16.M88.4 [R20+-0x1200], R24 ;  /* 0xffee001814007844 */ /* 0x0003e80000000200 */
[----:B------:R1:W-:Y:S01]  /*6980*/  STSM.16.M88.4 [R21], R8 ;  /* 0x0000000815007844 */ /* 0x0003e20000000200 */
[----:B------:R-:W-:Y:S01]  /*6990*/  @!PT LDS RZ, [RZ] ;  /* 0x00000000fffff984 */ /* 0x000fe20000000800 */
[----:B------:R-:W-:Y:S01]  /*69a0*/  @!PT LDS RZ, [RZ] ;  /* 0x00000000fffff984 */ /* 0x000fe20000000800 */
[----:B------:R-:W-:Y:S01]  /*69b0*/  @!PT LDS RZ, [RZ] ;  /* 0x00000000fffff984 */ /* 0x000fe20000000800 */
[----:B------:R-:W-:Y:S01]  /*69c0*/  @!PT LDS RZ, [RZ] ;  /* 0x00000000fffff984 */ /* 0x000fe20000000800 */
[----:B------:R2:W-:Y:S06]  /*69d0*/  MEMBAR.ALL.CTA ;  /* 0x0000000000007992 */ /* 0x0005ec0000008000 */
[----:B--2---:R-:W2:Y:S02]  /*69e0*/  FENCE.VIEW.ASYNC.S ;  /* 0x00000000000073c6 */ /* 0x004ea40000000000 */
[----:B--2---:R-:W-:Y:S06]  /*69f0*/  BAR.SYNC.DEFER_BLOCKING 0x1, 0x80 ;  /* 0x0042000000007b1d */ /* 0x004fec0000010000 */
[----:B------:R-:W-:Y:S05]  /*6a00*/  @P1 BRA `(.L_x_66) ;  /* 0x00000000002c1947 */ /* 0x000fea0003800000 */
[----:B------:R-:W-:Y:S01]  /*6a10*/  S2UR UR12, SR_CTAID.Z ;  /* 0x00000000000c79c3 */ /* 0x000fe20000002700 */
[----:B------:R-:W-:Y:S01]  /*6a20*/  R2UR UR8, R18 ;  /* 0x00000000120872ca */ /* 0x000fe200000e0000 */
[----:B------:R-:W-:Y:S01]  /*6a30*/  ULDC.64 UR4, c[0x0][0x198] ;  /* 0x0000660000047ab9 */ /* 0x000fe20000000a00 */
[----:B------:R-:W-:Y:S02]  /*6a40*/  USHF.L.U32 UR10, UR37, 0x6, URZ ;  /* 0x00000006250a7899 */ /* 0x000fe4000800063f */
[----:B------:R-:W-:Y:S01]  /*6a50*/  UIADD3 UR4, UP0, UR4, 0x670, URZ ;  /* 0x0000067004047890 */ /* 0x000fe2000ff1e03f */
[----:B------:R-:W-:Y:S02]  /*6a60*/  UMOV UR9, URZ ;  /* 0x0000003f00097c82 */ /* 0x000fe40008000000 */
[----:B------:R-:W2:Y:S01]  /*6a70*/  S2UR UR11, SR_CTAID.Y ;  /* 0x00000000000b79c3 */ /* 0x000ea20000002600 */
[----:B------:R-:W-:-:S05]  /*6a80*/  UIADD3.X UR5, URZ, UR5, URZ, UP0, !UPT ;  /* 0x000000053f057290 */ /* 0x000fca00087fe43f */
[----:B------:R-:W-:-:S09]  /*6a90*/  UIADD3 UR8, UR8, -0x1200, URZ ;  /* 0xffffee0008087890 */ /* 0x000fd2000fffe03f */
[----:B--2---:R2:W-:Y:S02]  /*6aa0*/  UTMASTG.4D [UR8], [UR4] ;  /* 0x00000008040073b5 */ /* 0x0045e40008018000 */
[----:B--2---:R0:W-:Y:S02]  /*6ab0*/  UTMACMDFLUSH ;  /* 0x00000000000079b7 */ /* 0x0041e40000000000 */
.L_x_66:
[----:B------:R-:W-:Y:S05]  /*6ac0*/  BSYNC B0 ;  /* 0x0000000000007941 */ /* 0x000fea0003800000 */
.L_x_65:
[----:B------:R-:W-:Y:S01]  /*6ad0*/  UIADD3 UR36, UR36, -0x1, URZ ;  /* 0xffffffff24247890 */ /* 0x000fe2000fffe03f */
[----:B------:R-:W-:-:S04]  /*6ae0*/  DEPBAR.LE SB0, 0x0 ;  /* 0x000080000000791a */ /* 0x000fc80000000000 */
[----:B------:R-:W-:-:S04]  /*6af0*/  USHF.L.U32 UR4, UR36, 0x3, URZ ;  /* 0x0000000324047899 */ /* 0x000fc8000800063f */
[----:B------:R-:W-:-:S04]  /*6b00*/  ULOP3.LUT UR4, UR4, 0x8, URZ, 0xe2, !UPT ;  /* 0x0000000804047892 */ /* 0x000fc8000f8ee23f */
[----:B------:R-:W-:-:S06]  /*6b10*/  ULOP3.LUT UR4, UR4, 0x18, URZ, 0x3c, !UPT ;  /* 0x0000001804047892 */ /* 0x000fcc000f8e3c3f */
[----:B------:R-:W-:-:S04]  /*6b20*/  IMAD.U32 R0, RZ, RZ, UR4 ;  /* 0x00000004ff007e24 */ /* 0x000fc8000f8e00ff */
[----:B------:R-:W-:Y:S01]  /*6b30*/  SYNCS.ARRIVE.TRANS64.A1T0 RZ, [R0+UR38+0x7090], RZ ;  /* 0x007090ff00ff79a7 */ /* 0x000fe20008100026 */
[----:B------:R-:W-:Y:S05]  /*6b40*/  EXIT ;  /* 0x000000000000794d */ /* 0x000fea0003800000 */
.L_x_6:
[----:B------:R-:W-:-:S08]  /*6b50*/  UISETP.NE.AND UP0, UPT, UR10, 0x1, UPT ;  /* 0x000000010a00788c */ /* 0x000fd0000bf05270 */
[----:B------:R-:W1:-:S00]  /*6b60*/  USETMAXREG.DEALLOC.CTAPOOL 0x18 ;  /* 0x00000018000079c8 */ /* 0x000e4000080e0500 */
[----:B------:R-:W-:-:S13]  /*6b70*/  PLOP3.LUT P0, PT, PT, PT, UP0, 0x80, 0x0 ;  /* 0x000000000000781c */ /* 0x000fda0003f0f008 */
[----:B------:R-:W-:Y:S05]  /*6b80*/  @P0 EXIT ;  /* 0x000000000000094d */ /* 0x000fea0003800000 */
[----:B------:R-:W2:Y:S01]  /*6b90*/  S2UR UR11, SR_CTAID.X ;  /* 0x00000000000b79c3 */ /* 0x000ea20000002500 */
[----:B------:R-:W-:Y:S01]  /*6ba0*/  ULDC UR4, c[0x0][0x28c] ;  /* 0x0000a30000047ab9 */ /* 0x000fe20000000800 */
[----:B------:R-:W-:Y:S01]  /*6bb0*/  ELECT P3, URZ, PT ;  /* 0x00000000003f782f */ /* 0x000fe20003860000 */
[----:B------:R-:W-:Y:S01]  /*6bc0*/  BSSY B0, `(.L_x_67) ;  /* 0x0000030000007945 */ /* 0x000fe20003800000 */
[----:B------:R-:W-:Y:S01]  /*6bd0*/  UIADD3 UR5, UR4, 0x3f, URZ ;  /* 0x0000003f04057890 */ /* 0x000fe2000fffe03f */
[----:B-1----:R-:W-:Y:S01]  /*6be0*/  CS2R R2, SRZ ;  /* 0x0000000000027805 */ /* 0x002fe2000001ff00 */
[----:B------:R-:W-:Y:S02]  /*6bf0*/  IMAD.MOV.U32 R7, RZ, RZ, RZ ;  /* 0x000000ffff077224 */ /* 0x000fe400078e00ff */
[----:B------:R-:W-:Y:S01]  /*6c00*/  USHF.R.S32.HI UR7, URZ, 0x1f, UR5 ;  /* 0x0000001f3f077899 */ /* 0x000fe20008011405 */
[----:B------:R-:W1:Y:S03]  /*6c10*/  S2UR UR20, SR_CTAID.Y ;  /* 0x00000000001479c3 */ /* 0x000e660000002600 */
[----:B------:R-:W-:-:S04]  /*6c20*/  ULEA.HI UR7, UR7, UR5, URZ, 0x6 ;  /* 0x0000000507077291 */ /* 0x000fc8000f8f303f */
[----:B------:R-:W-:Y:S01]  /*6c30*/  USHF.R.S32.HI UR7, URZ, 0x6, UR7 ;  /* 0x000000063f077899 */ /* 0x000fe20008011407 */
[----:B------:R-:W3:Y:S01]  /*6c40*/  S2UR UR21, SR_CTAID.Z ;  /* 0x00000000001579c3 */ /* 0x000ee20000002700 */
[----:B--2---:R-:W-:-:S04]  /*6c50*/  USHF.L.U32 UR11, UR11, 0x7, URZ ;  /* 0x000000070b0b7899 */ /* 0x004fc8000800063f */
[----:B------:R-:W-:-:S04]  /*6c60*/  UIADD3 UR4, UR11, 0xbf, URZ ;  /* 0x000000bf0b047890 */ /* 0x000fc8000fffe03f */
[----:B------:R-:W-:-:S04]  /*6c70*/  USHF.R.U32.HI UR4, URZ, 0x6, UR4 ;  /* 0x000000063f047899 */ /* 0x000fc80008011604 */
[----:B------:R-:W-:-:S04]  /*6c80*/  UISETP.LT.AND UP0, UPT, UR4, UR7, UPT ;  /* 0x000000070400728c */ /* 0x000fc8000bf01270 */
[----:B------:R-:W-:Y:S01]  /*6c90*/  USEL UR4, UR4, UR7, UP0 ;  /* 0x0000000704047287 */ /* 0x000fe20008000000 */
[----:B-1-3--:R-:W-:Y:S11]  /*6ca0*/  @!P3 BRA `(.L_x_68) ;  /* 0x000000000084b947 */ /* 0x00aff60003800000 */
[----:B------:R-:W1:Y:S01]  /*6cb0*/  S2R R4, SR_CgaCtaId ;  /* 0x0000000000047919 */ /* 0x000e620000008800 */
[----:B------:R-:W-:Y:S01]  /*6cc0*/  MOV R3, 0x400 ;  /* 0x0000040000037802 */ /* 0x000fe20000000f00 */
[----:B------:R-:W-:-:S03]  /*6cd0*/  IMAD.MOV.U32 R5, RZ, RZ, 0x1 ;  /* 0x00000001ff057424 */ /* 0x000fc600078e00ff */
[----:B-1----:R-:W-:Y:S02]  /*6ce0*/  LEA R4, R4, R3, 0x18 ;  /* 0x0000000304047211 */ /* 0x002fe400078ec0ff */
[----:B------:R-:W-:-:S04]  /*6cf0*/  SHF.L.U32 R3, R5, 0x1f, RZ ;  /* 0x0000001f05037819 */ /* 0x000fc800000006ff */
[----:B------:R-:W1:Y:S02]  /*6d00*/  SYNCS.PHASECHK.TRANS64.TRYWAIT P0, [R4+URZ+0x7060], R3 ;  /* 0x00706003040075a7 */ /* 0x000e64000800017f */
[----:B-1----:R-:W-:Y:S05]  /*6d10*/  @!P0 BRA `(.L_x_69) ;  /* 0x0000001000848947 */ /* 0x002fea0003800000 */
.L_x_106:
[----:B------:R-:W-:Y:S01]  /*6d20*/  ULOP3.LUT UR5, UR6, 0x2, URZ, 0xfc, !UPT ;  /* 0x0000000206057892 */ /* 0x000fe2000f8efc3f */
[----:B-1----:R-:W-:-:S03]  /*6d30*/  @P2 MOV R3, 0x1000 ;  /* 0x0000100000032802 */ /* 0x002fc60000000f00 */
[----:B------:R-:W-:Y:S01]  /*6d40*/  UPRMT UR5, UR5, 0x9910, URZ ;  /* 0x0000991005057896 */ /* 0x000fe2000800003f */
[----:B------:R1:W-:Y:S03]  /*6d50*/  @P2 SYNCS.ARRIVE.TRANS64 RZ, [R4+URZ+0x7050], R3 ;  /* 0x0070500304ff29a7 */ /* 0x0003e6000800003f */
[----:B------:R-:W-:-:S06]  /*6d60*/  UISETP.NE.AND UP0, UPT, UR5, 0x2, UPT ;  /* 0x000000020500788c */ /* 0x000fcc000bf05270 */
[----:B------:R-:W-:-:S13]  /*6d70*/  PLOP3.LUT P0, PT, PT, PT, UP0, 0x80, 0x0 ;  /* 0x000000000000781c */ /* 0x000fda0003f0f008 */
[----:B-1----:R-:W-:Y:S05]  /*6d80*/  @P0 BRA `(.L_x_70) ;  /* 0x0000000000040947 */ /* 0x002fea0003800000 */
[----:B------:R-:W-:Y:S01]  /*6d90*/  BPT.TRAP 0x1 ;  /* 0x000000040000795c */ /* 0x000fe20000300000 */
.L_x_70:
[----:B------:R-:W-:-:S04]  /*6da0*/  LOP3.LUT P0, RZ, R0, 0x1f, RZ, 0xc0, !PT ;  /* 0x0000001f00ff7812 */ /* 0x000fc8000780c0ff */
[----:B------:R-:W-:-:S13]  /*6db0*/  PLOP3.LUT P0, PT, P0, P2, PT, 0x2a, 0x0 ;  /* 0x000000000000781c */ /* 0x000fda0000704572 */
[----:B------:R-:W-:Y:S05]  /*6dc0*/  @P0 BRA `(.L_x_71) ;  /* 0x0000000000040947 */ /* 0x000fea0003800000 */
[----:B------:R-:W-:Y:S01]  /*6dd0*/  BPT.TRAP 0x1 ;  /* 0x000000040000795c */ /* 0x000fe20000300000 */
.L_x_71:
[----:B------:R-:W-:Y:S01]  /*6de0*/  R2UR UR8, R4 ;  /* 0x00000000040872ca */ /* 0x000fe200000e0000 */
[----:B------:R-:W-:Y:S01]  /*6df0*/  ULDC.64 UR12, c[0x0][0x198] ;  /* 0x00006600000c7ab9 */ /* 0x000fe20000000a00 */
[----:B------:R-:W-:Y:S01]  /*6e00*/  UMOV UR16, 0x0 ;  /* 0x0000000000107882 */ /* 0x000fe20000000000 */
[----:B------:R-:W-:Y:S01]  /*6e10*/  UIADD3 UR14, UP0, UR12, 0xf0, URZ ;  /* 0x000000f00c0e7890 */ /* 0x000fe2000ff1e03f */
[----:B------:R-:W-:Y:S01]  /*6e20*/  IMAD.MOV.U32 R3, RZ, RZ, 0x1 ;  /* 0x00000001ff037424 */ /* 0x000fe200078e00ff */
[----:B------:R-:W-:Y:S01]  /*6e30*/  UMOV UR17, 0x10000000 ;  /* 0x1000000000117882 */ /* 0x000fe20000000000 */
[----:B------:R-:W-:Y:S01]  /*6e40*/  UMOV UR10, URZ ;  /* 0x0000003f000a7c82 */ /* 0x000fe20008000000 */
[----:B------:R-:W-:Y:S01]  /*6e50*/  UIADD3.X UR15, URZ, UR13, URZ, UP0, !UPT ;  /* 0x0000000d3f0f7290 */ /* 0x000fe200087fe43f */
[----:B------:R-:W-:Y:S01]  /*6e60*/  IMAD.MOV.U32 R7, RZ, RZ, 0x40 ;  /* 0x00000040ff077424 */ /* 0x000fe200078e00ff */
[----:B------:R-:W-:Y:S01]  /*6e70*/  UMOV UR12, UR20 ;  /* 0x00000014000c7c82 */ /* 0x000fe20008000000 */
[----:B------:R-:W-:-:S03]  /*6e80*/  UMOV UR13, UR21 ;  /* 0x00000015000d7c82 */ /* 0x000fc60008000000 */
[----:B------:R-:W-:-:S09]  /*6e90*/  UIADD3 UR9, UR8, 0x7050, URZ ;  /* 0x0000705008097890 */ /* 0x000fd2000fffe03f */
[----:B------:R1:W-:Y:S02]  /*6ea0*/  UTMALDG.4D [UR8], [UR14], desc[UR16] ;  /* 0x000010080e0075b4 */ /* 0x0003e40008019000 */
[----:B-1----:R-:W-:Y:S01]  /*6eb0*/  NOP ;  /* 0x0000000000007918 */ /* 0x002fe20000000000 */
.L_x_68:
[----:B------:R-:W-:Y:S05]  /*6ec0*/  BSYNC B0 ;  /* 0x0000000000007941 */ /* 0x000fea0003800000 */
.L_x_67:
[----:B------:R-:W-:Y:S01]  /*6ed0*/  ISETP.LT.AND P4, PT, RZ, UR4, P3 ;  /* 0x00000004ff007c0c */ /* 0x000fe20009f81270 */
[----:B------:R-:W-:-:S12]  /*6ee0*/  BSSY B0, `(.L_x_72) ;  /* 0x0000022000007945 */ /* 0x000fd80003800000 */
[----:B------:R-:W-:Y:S05]  /*6ef0*/  @!P4 BRA `(.L_x_73) ;  /* 0x000000000080c947 */ /* 0x000fea0003800000 */
[----:B------:R-:W1:Y:S01]  /*6f00*/  S2R R5, SR_CgaCtaId ;  /* 0x0000000000057919 */ /* 0x000e620000008800 */
[----:B------:R-:W-:-:S04]  /*6f10*/  MOV R2, 0x400 ;  /* 0x0000040000027802 */ /* 0x000fc80000000f00 */
[----:B-1----:R-:W-:Y:S01]  /*6f20*/  LEA R2, R5, R2, 0x18 ;  /* 0x0000000205027211 */ /* 0x002fe200078ec0ff */
[----:B------:R-:W-:-:S05]  /*6f30*/  IMAD.MOV.U32 R5, RZ, RZ, 0x1 ;  /* 0x00000001ff057424 */ /* 0x000fca00078e00ff */
[----:B------:R-:W-:-:S04]  /*6f40*/  SHF.L.U32 R5, R5, 0x1f, RZ ;  /* 0x0000001f05057819 */ /* 0x000fc800000006ff */
[----:B------:R-:W1:Y:S02]  /*6f50*/  SYNCS.PHASECHK.TRANS64.TRYWAIT P0, [R2+URZ+0x7028], R5 ;  /* 0x00702805020075a7 */ /* 0x000e64000800017f */
[----:B-1----:R-:W-:Y:S05]  /*6f60*/  @!P0 BRA `(.L_x_74) ;  /* 0x0000001000048947 */ /* 0x002fea0003800000 */
.L_x_107:
        /* <DEDUP_REMOVED lines=8> */
.L_x_75:
[----:B------:R-:W-:-:S04]  /*6ff0*/  LOP3.LUT P0, RZ, R0, 0x1f, RZ, 0xc0, !PT ;  /* 0x0000001f00ff7812 */ /* 0x000fc8000780c0ff */
[----:B------:R-:W-:-:S13]  /*7000*/  PLOP3.LUT P0, PT, P0, P2, PT, 0x2a, 0x0 ;  /* 0x000000000000781c */ /* 0x000fda0000704572 */
[----:B------:R-:W-:Y:S05]  /*7010*/  @P0 BRA `(.L_x_76) ;  /* 0x0000000000040947 */ /* 0x000fea0003800000 */
[----:B------:R-:W-:Y:S01]  /*7020*/  BPT.TRAP 0x1 ;  /* 0x000000040000795c */ /* 0x000fe20000300000 */
.L_x_76:
        /* <DEDUP_REMOVED lines=8> */
[----:B------:R-:W-:-:S05]  /*70b0*/  UMOV UR19, URZ ;  /* 0x0000003f00137c82 */ /* 0x000fca0008000000 */
[----:B------:R-:W-:Y:S02]  /*70c0*/  UIADD3 UR16, UR17, 0x2000, URZ ;  /* 0x0000200011107890 */ /* 0x000fe4000fffe03f */
[----:B------:R-:W-:-:S09]  /*70d0*/  UIADD3 UR17, UR17, 0x7000, URZ ;  /* 0x0000700011117890 */ /* 0x000fd2000fffe03f */
[----:B------:R1:W-:Y:S02]  /*70e0*/  UTMALDG.4D [UR16], [UR8], desc[UR12] ;  /* 0x00000c10080075b4 */ /* 0x0003e40008019000 */
[----:B-1----:R-:W-:Y:S01]  /*70f0*/  NOP ;  /* 0x0000000000007918 */ /* 0x002fe20000000000 */
.L_x_73:
[----:B------:R-:W-:Y:S05]  /*7100*/  BSYNC B0 ;  /* 0x0000000000007941 */ /* 0x000fea0003800000 */
.L_x_72:
[----:B------:R-:W-:Y:S04]  /*7110*/  BSSY B0, `(.L_x_77) ;  /* 0x0000025000007945 */ /* 0x000fe80003800000 */
[----:B------:R-:W-:Y:S05]  /*7120*/  @!P3 BRA `(.L_x_78) ;  /* 0x00000000008cb947 */ /* 0x000fea0003800000 */
[----:B------:R-:W1:Y:S01]  /*7130*/  S2R R5, SR_CgaCtaId ;  /* 0x0000000000057919 */ /* 0x000e620000008800 */
[----:B------:R-:W-:-:S04]  /*7140*/  MOV R4, 0x400 ;  /* 0x0000040000047802 */ /* 0x000fc80000000f00 */
[----:B-1----:R-:W-:Y:S01]  /*7150*/  LEA R6, R5, R4, 0x18 ;  /* 0x0000000405067211 */ /* 0x002fe200078ec0ff */
[----:B------:R-:W-:-:S04]  /*7160*/  IMAD.MOV.U32 R5, RZ, RZ, 0x1 ;  /* 0x00000001ff057424 */ /* 0x000fc800078e00ff */
[----:B------:R-:W-:Y:S01]  /*7170*/  IMAD R4, R3, 0x8, R6 ;  /* 0x0000000803047824 */ /* 0x000fe200078e0206 */
[----:B------:R-:W-:-:S04]  /*7180*/  SHF.L.U32 R5, R5, 0x1f, RZ ;  /* 0x0000001f05057819 */ /* 0x000fc800000006ff */
[----:B------:R-:W1:Y:S02]  /*7190*/  SYNCS.PHASECHK.TRANS64.TRYWAIT P0, [R4+URZ+0x7060], R5 ;  /* 0x00706005040075a7 */ /* 0x000e64000800017f */
[----:B-1----:R-:W-:Y:S05]  /*71a0*/  @!P0 BRA `(.L_x_79) ;  /* 0x0000000c00888947 */ /* 0x002fea0003800000 */
.L_x_108:
        /* <DEDUP_REMOVED lines=8> */
.L_x_80:
[----:B------:R-:W-:-:S04]  /*7230*/  LOP3.LUT P0, RZ, R0, 0x1f, RZ, 0xc0, !PT ;  /* 0x0000001f00ff7812 */ /* 0x000fc8000780c0ff */
[----:B------:R-:W-:-:S13]  /*7240*/  PLOP3.LUT P0, PT, P0, P2, PT, 0x2a, 0x0 ;  /* 0x000000000000781c */ /* 0x000fda0000704572 */
[----:B------:R-:W-:Y:S05]  /*7250*/  @P0 BRA `(.L_x_81) ;  /* 0x0000000000040947 */ /* 0x000fea0003800000 */
[----:B------:R-:W-:Y:S01]  /*7260*/  BPT.TRAP 0x1 ;  /* 0x000000040000795c */ /* 0x000fe20000300000 */
.L_x_81:
[----:B------:R-:W-:Y:S01]  /*7270*/  R2UR UR16, R3 ;  /* 0x00000000031072ca */ /* 0x000fe200000e0000 */
[----:B------:R-:W-:Y:S01]  /*7280*/  ULDC.64 UR8, c[0x0][0x198] ;  /* 0x0000660000087ab9 */ /* 0x000fe20000000a00 */
[----:B------:R-:W-:Y:S01]  /*7290*/  R2UR UR5, R6 ;  /* 0x00000000060572ca */ /* 0x000fe200000e0000 */
[----:B------:R-:W-:Y:S01]  /*72a0*/  UIADD3 UR8, UP0, UR8, 0xf0, URZ ;  /* 0x000000f008087890 */ /* 0x000fe2000ff1e03f */
[----:B------:R-:W-:Y:S01]  /*72b0*/  R2UR UR19, R7 ;  /* 0x00000000071372ca */ /* 0x000fe200000e0000 */
[----:B------:R-:W-:Y:S01]  /*72c0*/  UMOV UR12, 0x0 ;  /* 0x00000000000c7882 */ /* 0x000fe20000000000 */
[----:B------:R-:W-:Y:S01]  /*72d0*/  R2UR UR17, R4 ;  /* 0x00000000041172ca */ /* 0x000fe200000e0000 */
[----:B------:R-:W-:Y:S01]  /*72e0*/  UIADD3.X UR9, URZ, UR9, URZ, UP0, !UPT ;  /* 0x000000093f097290 */ /* 0x000fe200087fe43f */
[----:B------:R-:W-:Y:S01]  /*72f0*/  UMOV UR13, 0x10000000 ;  /* 0x10000000000d7882 */ /* 0x000fe20000000000 */
[----:B------:R-:W-:-:S06]  /*7300*/  UMOV UR18, URZ ;  /* 0x0000003f00127c82 */ /* 0x000fcc0008000000 */
[----:B------:R-:W-:Y:S02]  /*7310*/  ULEA UR16, UR16, UR5, 0xc ;  /* 0x0000000510107291 */ /* 0x000fe4000f8e603f */
[----:B------:R-:W-:Y:S02]  /*7320*/  UIADD3 UR19, UR11, UR19, URZ ;  /* 0x000000130b137290 */ /* 0x000fe4000fffe03f */
[----:B------:R-:W-:-:S09]  /*7330*/  UIADD3 UR17, UR17, 0x7050, URZ ;  /* 0x0000705011117890 */ /* 0x000fd2000fffe03f */
[----:B------:R1:W-:Y:S02]  /*7340*/  UTMALDG.4D [UR16], [UR8], desc[UR12] ;  /* 0x00000c10080075b4 */ /* 0x0003e40008019000 */
[----:B-1----:R-:W-:Y:S01]  /*7350*/  NOP ;  /* 0x0000000000007918 */ /* 0x002fe20000000000 */
.L_x_78:
[----:B------:R-:W-:Y:S05]  /*7360*/  BSYNC B0 ;  /* 0x0000000000007941 */ /* 0x000fea0003800000 */
.L_x_77:
[----:B------:R-:W-:Y:S01]  /*7370*/  BSSY B0, `(.L_x_82) ;  /* 0x0000027000007945 */ /* 0x000fe20003800000 */
[----:B------:R-:W-:-:S03]  /*7380*/  IMAD.MOV.U32 R8, RZ, RZ, RZ ;  /* 0x000000ffff087224 */ /* 0x000fc600078e00ff */
        /* <DEDUP_REMOVED lines=9> */
.L_x_109:
        /* <DEDUP_REMOVED lines=8> */
.L_x_85:
[----:B------:R-:W-:-:S04]  /*74a0*/  LOP3.LUT P0, RZ, R0, 0x1f, RZ, 0xc0, !PT ;  /* 0x0000001f00ff7812 */ /* 0x000fc8000780c0ff */
[----:B------:R-:W-:-:S13]  /*74b0*/  PLOP3.LUT P0, PT, P0, P2, PT, 0x2a, 0x0 ;  /* 0x000000000000781c */ /* 0x000fda0000704572 */
[----:B------:R-:W-:Y:S05]  /*74c0*/  @P0 BRA `(.L_x_86) ;  /* 0x0000000000040947 */ /* 0x000fea0003800000 */
[----:B------:R-:W-:Y:S01]  /*74d0*/  BPT.TRAP 0x1 ;  /* 0x000000040000795c */ /* 0x000fe20000300000 */
.L_x_86:
[C---:B------:R-:W-:Y:S01]  /*74e0*/  IMAD R5, R2.reuse, 0x1000, R5 ;  /* 0x0000100002057824 */ /* 0x040fe200078e0205 */
[----:B------:R-:W-:Y:S01]  /*74f0*/  R2UR UR17, R3 ;  /* 0x00000000031172ca */ /* 0x000fe200000e0000 */
[----:B------:R-:W-:Y:S01]  /*7500*/  ULDC.64 UR8, c[0x0][0x198] ;  /* 0x0000660000087ab9 */ /* 0x000fe20000000a00 */
[----:B------:R-:W-:Y:S01]  /*7510*/  UMOV UR12, 0x0 ;  /* 0x00000000000c7882 */ /* 0x000fe20000000000 */
[----:B------:R-:W-:Y:S01]  /*7520*/  UIADD3 UR8, UP0, UR8, 0x2f0, URZ ;  /* 0x000002f008087890 */ /* 0x000fe2000ff1e03f */
[----:B------:R-:W-:Y:S01]  /*7530*/  R2UR UR16, R5 ;  /* 0x00000000051072ca */ /* 0x000fe200000e0000 */
[----:B------:R-:W-:Y:S01]  /*7540*/  UMOV UR13, 0x10000000 ;  /* 0x10000000000d7882 */ /* 0x000fe20000000000 */
[----:B------:R-:W-:Y:S01]  /*7550*/  UMOV UR18, URZ ;  /* 0x0000003f00127c82 */ /* 0x000fe20008000000 */
[----:B------:R-:W-:Y:S01]  /*7560*/  UIADD3.X UR9, URZ, UR9, URZ, UP0, !UPT ;  /* 0x000000093f097290 */ /* 0x000fe200087fe43f */
[----:B------:R-:W-:Y:S01]  /*7570*/  IMAD.MOV.U32 R8, RZ, RZ, 0x1 ;  /* 0x00000001ff087424 */ /* 0x000fe200078e00ff */
[----:B------:R-:W-:Y:S01]  /*7580*/  UMOV UR19, URZ ;  /* 0x0000003f00137c82 */ /* 0x000fe20008000000 */
[----:B------:R-:W-:-:S03]  /*7590*/  VIADD R2, R2, 0x1 ;  /* 0x0000000102027836 */ /* 0x000fc60000000000 */
[----:B------:R-:W-:-:S04]  /*75a0*/  UIADD3 UR17, UR17, 0x7000, URZ ;  /* 0x0000700011117890 */ /* 0x000fc8000fffe03f */
[----:B------:R-:W-:-:S09]  /*75b0*/  UIADD3 UR16, UR16, 0x2000, URZ ;  /* 0x0000200010107890 */ /* 0x000fd2000fffe03f */
[----:B------:R1:W-:Y:S02]  /*75c0*/  UTMALDG.4D [UR16], [UR8], desc[UR12] ;  /* 0x00000c10080075b4 */ /* 0x0003e40008019000 */
[----:B-1----:R-:W-:Y:S01]  /*75d0*/  NOP ;  /* 0x0000000000007918 */ /* 0x002fe20000000000 */
.L_x_83:
[----:B------:R-:W-:Y:S05]  /*75e0*/  BSYNC B0 ;  /* 0x0000000000007941 */ /* 0x000fea0003800000 */
.L_x_82:
[----:B------:R-:W-:-:S04]  /*75f0*/  MOV R3, UR4 ;  /* 0x0000000400037c02 */ /* 0x000fc80008000f00 */
[----:B------:R-:W-:-:S13]  /*7600*/  ISETP.GE.AND P0, PT, R3, 0x2, PT ;  /* 0x000000020300780c */ /* 0x000fda0003f06270 */
[----:B------:R-:W-:Y:S05]  /*7610*/  @!P0 EXIT ;  /* 0x000000000000894d */ /* 0x000fea0003800000 */
[----:B------:R-:W-:Y:S01]  /*7620*/  USHF.L.U32 UR5, UR4, 0x1, URZ ;  /* 0x0000000104057899 */ /* 0x000fe2000800063f */
[----:B------:R-:W-:Y:S01]  /*7630*/  IMAD.U32 R3, RZ, RZ, UR6 ;  /* 0x00000006ff037e24 */ /* 0x000fe2000f8e00ff */
[----:B------:R-:W-:Y:S01]  /*7640*/  LOP3.LUT P0, RZ, R0, 0x1f, RZ, 0xc0, !PT ;  /* 0x0000001f00ff7812 */ /* 0x000fe2000780c0ff */
[----:B------:R-:W-:Y:S01]  /*7650*/  BSSY B0, `(.L_x_87) ;  /* 0x0000056000007945 */ /* 0x000fe20003800000 */
[----:B------:R-:W-:Y:S02]  /*7660*/  IMAD.MOV.U32 R0, RZ, RZ, 0x1 ;  /* 0x00000001ff007424 */ /* 0x000fe400078e00ff */
[----:B------:R-:W-:Y:S01]  /*7670*/  PLOP3.LUT P0, PT, P0, P2, PT, 0x2a, 0x0 ;  /* 0x000000000000781c */ /* 0x000fe20000704572 */
[----:B------:R-:W-:Y:S01]  /*7680*/  IMAD.U32 R9, RZ, RZ, UR5 ;  /* 0x00000005ff097e24 */ /* 0x000fe2000f8e00ff */
[----:B------:R-:W-:-:S11]  /*7690*/  LOP3.LUT R3, R3, 0x2, RZ, 0xfc, !PT ;  /* 0x0000000203037812 */ /* 0x000fd600078efcff */
.L_x_98:
[----:B------:R-:W-:Y:S04]  /*76a0*/  BSSY B1, `(.L_x_88) ;  /* 0x0000025000017945 */ /* 0x000fe80003800000 */
[----:B------:R-:W-:Y:S05]  /*76b0*/  @!P3 BRA `(.L_x_89) ;  /* 0x00000000008cb947 */ /* 0x000fea0003800000 */
[----:B------:R-:W1:Y:S01]  /*76c0*/  S2R R5, SR_CgaCtaId ;  /* 0x0000000000057919 */ /* 0x000e620000008800 */
[----:B------:R-:W-:-:S04]  /*76d0*/  MOV R4, 0x400 ;  /* 0x0000040000047802 */ /* 0x000fc80000000f00 */
[----:B-1----:R-:W-:Y:S02]  /*76e0*/  LEA R5, R5, R4, 0x18 ;  /* 0x0000000405057211 */ /* 0x002fe400078ec0ff */
[----:B------:R-:W-:Y:S02]  /*76f0*/  SHF.L.U32 R4, R0, 0x1f, RZ ;  /* 0x0000001f00047819 */ /* 0x000fe400000006ff */
[----:B------:R-:W-:-:S04]  /*7700*/  LEA R7, R2, R5, 0x3 ;  /* 0x0000000502077211 */ /* 0x000fc800078e18ff */
[----:B------:R-:W1:Y:S02]  /*7710*/  SYNCS.PHASECHK.TRANS64.TRYWAIT P4, [R7+URZ+0x7028], R4 ;  /* 0x00702804070075a7 */ /* 0x000e64000808017f */
[----:B-1----:R-:W-:Y:S05]  /*7720*/  @!P4 BRA `(.L_x_90) ;  /* 0x000000080050c947 */ /* 0x002fea0003800000 */
.L_x_110:
[----:B-1----:R-:W-:-:S04]  /*7730*/  @P2 IMAD.MOV.U32 R4, RZ, RZ, 0x1000 ;  /* 0x00001000ff042424 */ /* 0x002fc800078e00ff */
[----:B------:R1:W-:Y:S02]  /*7740*/  @P2 SYNCS.ARRIVE.TRANS64 RZ, [R7+URZ+0x7000], R4 ;  /* 0x0070000407ff29a7 */ /* 0x0003e4000800003f */
[----:B-1----:R-:W-:-:S04]  /*7750*/  PRMT R4, R3, 0x9910, RZ ;  /* 0x0000991003047816 */ /* 0x002fc800000000ff */
[----:B------:R-:W-:-:S13]  /*7760*/  ISETP.NE.AND P4, PT, R4, 0x2, PT ;  /* 0x000000020400780c */ /* 0x000fda0003f85270 */
[----:B------:R-:W-:Y:S05]  /*7770*/  @P4 BRA `(.L_x_91) ;  /* 0x0000000000044947 */ /* 0x000fea0003800000 */
[----:B------:R-:W-:Y:S01]  /*7780*/  BPT.TRAP 0x1 ;  /* 0x000000040000795c */ /* 0x000fe20000300000 */
.L_x_91:
[----:B------:R-:W-:Y:S05]  /*7790*/  @P0 BRA `(.L_x_92) ;  /* 0x0000000000040947 */ /* 0x000fea0003800000 */
[----:B------:R-:W-:Y:S01]  /*77a0*/  BPT.TRAP 0x1 ;  /* 0x000000040000795c */ /* 0x000fe20000300000 */
.L_x_92:
[----:B------:R-:W-:Y:S01]  /*77b0*/  IMAD R5, R2, 0x1000, R5 ;  /* 0x0000100002057824 */ /* 0x000fe200078e0205 */
[----:B------:R-:W-:Y:S01]  /*77c0*/  R2UR UR17, R7 ;  /* 0x00000000071172ca */ /* 0x000fe200000e0000 */
[----:B------:R-:W-:Y:S01]  /*77d0*/  ULDC.64 UR8, c[0x0][0x198] ;  /* 0x0000660000087ab9 */ /* 0x000fe20000000a00 */
[----:B------:R-:W-:Y:S01]  /*77e0*/  R2UR UR19, R8 ;  /* 0x00000000081372ca */ /* 0x000fe200000e0000 */
[----:B------:R-:W-:Y:S01]  /*77f0*/  UIADD3 UR8, UP0, UR8, 0x1f0, URZ ;  /* 0x000001f008087890 */ /* 0x000fe2000ff1e03f */
[----:B------:R-:W-:Y:S01]  /*7800*/  R2UR UR16, R5 ;  /* 0x00000000051072ca */ /* 0x000fe200000e0000 */
[----:B------:R-:W-:Y:S01]  /*7810*/  UMOV UR12, 0x0 ;  /* 0x00000000000c7882 */ /* 0x000fe20000000000 */
[----:B------:R-:W-:Y:S01]  /*7820*/  UMOV UR13, 0x10000000 ;  /* 0x10000000000d7882 */ /* 0x000fe20000000000 */
[----:B------:R-:W-:Y:S01]  /*7830*/  UIADD3.X UR9, URZ, UR9, URZ, UP0, !UPT ;  /* 0x000000093f097290 */ /* 0x000fe200087fe43f */
[----:B------:R-:W-:Y:S01]  /*7840*/  VIADD R2, R2, 0x1 ;  /* 0x0000000102027836 */ /* 0x000fe20000000000 */
[----:B------:R-:W-:-:S04]  /*7850*/  UMOV UR18, URZ ;  /* 0x0000003f00127c82 */ /* 0x000fc80008000000 */
[----:B------:R-:W-:Y:S01]  /*7860*/  UIADD3 UR17, UR17, 0x7000, URZ ;  /* 0x0000700011117890 */ /* 0x000fe2000fffe03f */
[C---:B------:R-:W-:Y:S01]  /*7870*/  ISETP.NE.AND P4, PT, R2.reuse, 0x5, PT ;  /* 0x000000050200780c */ /* 0x040fe20003f85270 */
[----:B------:R-:W-:Y:S02]  /*7880*/  USHF.L.U32 UR19, UR19, 0x6, URZ ;  /* 0x0000000613137899 */ /* 0x000fe4000800063f */
[----:B------:R-:W-:Y:S01]  /*7890*/  UIADD3 UR16, UR16, 0x2000, URZ ;  /* 0x0000200010107890 */ /* 0x000fe2000fffe03f */
[----:B------:R-:W-:Y:S02]  /*78a0*/  SEL R5, RZ, 0x1, P4 ;  /* 0x00000001ff057807 */ /* 0x000fe40002000000 */
[----:B------:R-:W-:Y:S02]  /*78b0*/  SEL R2, R2, RZ, P4 ;  /* 0x000000ff02027207 */ /* 0x000fe40002000000 */
[----:B------:R-:W-:-:S04]  /*78c0*/  LOP3.LUT R0, R0, R5, RZ, 0x3c, !PT ;  /* 0x0000000500007212 */ /* 0x000fc800078e3cff */
[----:B------:R1:W-:Y:S02]  /*78d0*/  UTMALDG.4D [UR16], [UR8], desc[UR12] ;  /* 0x00000c10080075b4 */ /* 0x0003e40008019000 */
[----:B-1----:R-:W-:Y:S01]  /*78e0*/  NOP ;  /* 0x0000000000007918 */ /* 0x002fe20000000000 */
.L_x_89:
[----:B------:R-:W-:Y:S05]  /*78f0*/  BSYNC B1 ;  /* 0x0000000000017941 */ /* 0x000fea0003800000 */
.L_x_88:
[----:B------:R-:W-:Y:S01]  /*7900*/  ISETP.LT.OR P4, PT, R9, 0x4, !P3 ;  /* 0x000000040900780c */ /* 0x000fe20005f81670 */
[----:B------:R-:W-:-:S12]  /*7910*/  BSSY B1, `(.L_x_93) ;  /* 0x0000026000017945 */ /* 0x000fd80003800000 */
[----:B------:R-:W-:Y:S05]  /*7920*/  @P4 BRA `(.L_x_94) ;  /* 0x0000000000904947 */ /* 0x000fea0003800000 */
[----:B------:R-:W1:Y:S01]  /*7930*/  S2R R5, SR_CgaCtaId ;  /* 0x0000000000057919 */ /* 0x000e620000008800 */
[----:B------:R-:W-:Y:S02]  /*7940*/  MOV R4, 0x400 ;  /* 0x0000040000047802 */ /* 0x000fe40000000f00 */
[----:B------:R-:W-:Y:S02]  /*7950*/  SHF.L.U32 R7, R0, 0x1f, RZ ;  /* 0x0000001f00077819 */ /* 0x000fe400000006ff */
[----:B-1----:R-:W-:-:S04]  /*7960*/  LEA R5, R5, R4, 0x18 ;  /* 0x0000000405057211 */ /* 0x002fc800078ec0ff */
[----:B------:R-:W-:-:S04]  /*7970*/  LEA R4, R2, R5, 0x3 ;  /* 0x0000000502047211 */ /* 0x000fc800078e18ff */
[----:B------:R-:W1:Y:S02]  /*7980*/  SYNCS.PHASECHK.TRANS64.TRYWAIT P4, [R4+URZ+0x7028], R7 ;  /* 0x00702807040075a7 */ /* 0x000e64000808017f */
[----:B-1----:R-:W-:Y:S05]  /*7990*/  @!P4 BRA `(.L_x_95) ;  /* 0x0000000400c8c947 */ /* 0x002fea0003800000 */
.L_x_111:
[----:B------:R-:W-:Y:S01]  /*79a0*/  PRMT R6, R3, 0x9910, RZ ;  /* 0x0000991003067816 */ /* 0x000fe200000000ff */
[----:B-1----:R-:W-:-:S03]  /*79b0*/  @P1 IMAD.MOV.U32 R7, RZ, RZ, 0x1000 ;  /* 0x00001000ff071424 */ /* 0x002fc600078e00ff */
[----:B------:R-:W-:Y:S01]  /*79c0*/  ISETP.NE.AND P4, PT, R6, 0x2, PT ;  /* 0x000000020600780c */ /* 0x000fe20003f85270 */
[----:B------:R1:W-:-:S12]  /*79d0*/  @P1 SYNCS.ARRIVE.TRANS64 RZ, [R4+URZ+0x7000], R7 ;  /* 0x0070000704ff19a7 */ /* 0x0003d8000800003f */
[----:B-1----:R-:W-:Y:S05]  /*79e0*/  @P4 BRA `(.L_x_96) ;  /* 0x0000000000044947 */ /* 0x002fea0003800000 */
[----:B------:R-:W-:Y:S01]  /*79f0*/  BPT.TRAP 0x1 ;  /* 0x000000040000795c */ /* 0x000fe20000300000 */
.L_x_96:
[----:B------:R-:W-:Y:S05]  /*7a00*/  @P0 BRA `(.L_x_97) ;  /* 0x0000000000040947 */ /* 0x000fea0003800000 */
[----:B------:R-:W-:Y:S01]  /*7a10*/  BPT.TRAP 0x1 ;  /* 0x000000040000795c */ /* 0x000fe20000300000 */
.L_x_97:
        /* <DEDUP_REMOVED lines=10> */
[----:B------:R-:W-:Y:S01]  /*7ac0*/  UMOV UR18, URZ ;  /* 0x0000003f00127c82 */ /* 0x000fe20008000000 */
[----:B------:R-:W-:-:S03]  /*7ad0*/  IADD3 R8, R8, 0x1, RZ ;  /* 0x0000000108087810 */ /* 0x000fc60007ffe0ff */
        /* <DEDUP_REMOVED lines=9> */
.L_x_94:
[----:B------:R-:W-:Y:S05]  /*7b70*/  BSYNC B1 ;  /* 0x0000000000017941 */ /* 0x000fea0003800000 */
.L_x_93:
[C---:B------:R-:W-:Y:S01]  /*7b80*/  ISETP.GT.AND P4, PT, R9.reuse, 0x4, PT ;  /* 0x000000040900780c */ /* 0x040fe20003f84270 */
[----:B------:R-:W-:-:S12]  /*7b90*/  VIADD R9, R9, 0xfffffffe ;  /* 0xfffffffe09097836 */ /* 0x000fd80000000000 */
[----:B------:R-:W-:Y:S05]  /*7ba0*/  @P4 BRA `(.L_x_98) ;  /* 0xfffffff800bc4947 */ /* 0x000fea000383ffff */
[----:B------:R-:W-:Y:S05]  /*7bb0*/  BSYNC B0 ;  /* 0x0000000000007941 */ /* 0x000fea0003800000 */
.L_x_87:
[----:B------:R-:W-:Y:S05]  /*7bc0*/  EXIT ;  /* 0x000000000000794d */ /* 0x000fea0003800000 */
.L_x_15:
[----:B-1----:R-:W-:-:S04]  /*7bd0*/  IMAD.U32 R7, RZ, RZ, UR6 ;  /* 0x00000006ff077e24 */ /* 0x002fc8000f8e00ff */
[----:B------:R1:W2:Y:S03]  /*7be0*/  SYNCS.PHASECHK.TRANS64.TRYWAIT P1, [R7+URZ+0x7050], R6 ;  /* 0x00705006070075a7 */ /* 0x0002a6000802017f */
[----:B--2---:R-:W-:Y:S05]  /*7bf0*/  @!P1 NANOSLEEP.SYNCS 0x989680 ;  /* 0x009896800000995d */ /* 0x004fea0003900000 */
[----:B------:R-:W2:Y:S02]  /*7c00*/  @!P1 SYNCS.PHASECHK.TRANS64 P1, [R7+URZ+0x7050], R6 ;  /* 0x00705006070095a7 */ /* 0x000ea4000802007f */
[----:B--2---:R-:W-:Y:S05]  /*7c10*/  @!P1 BRA `(.L_x_15) ;  /* 0xfffffffc00ec9947 */ /* 0x004fea000383ffff */
[----:B------:R-:W-:Y:S05]  /*7c20*/  BRA `(.L_x_99) ;  /* 0xffffff9000a07947 */ /* 0x000fea000383ffff */
.L_x_17:
[----:B--2---:R-:W-:-:S04]  /*7c30*/  IMAD.U32 R2, RZ, RZ, UR38 ;  /* 0x00000026ff027e24 */ /* 0x004fc8000f8e00ff */
[----:B------:R2:W3:Y:S03]  /*7c40*/  SYNCS.PHASECHK.TRANS64.TRYWAIT P1, [R2+URZ+0x7000], R9 ;  /* 0x00700009020075a7 */ /* 0x0004e6000802017f */
[----:B---3--:R-:W-:Y:S05]  /*7c50*/  @!P1 NANOSLEEP.SYNCS 0x989680 ;  /* 0x009896800000995d */ /* 0x008fea0003900000 */
[----:B------:R-:W3:Y:S02]  /*7c60*/  @!P1 SYNCS.PHASECHK.TRANS64 P1, [R2+URZ+0x7000], R9 ;  /* 0x00700009020095a7 */ /* 0x000ee4000802007f */
[----:B---3--:R-:W-:Y:S05]  /*7c70*/  @!P1 BRA `(.L_x_17) ;  /* 0xfffffffc00ec9947 */ /* 0x008fea000383ffff */
[----:B------:R-:W-:Y:S05]  /*7c80*/  BRA `(.L_x_100) ;  /* 0xffffff9000ac7947 */ /* 0x000fea000383ffff */
.L_x_18:
[----:B-1----:R-:W-:-:S04]  /*7c90*/  MOV R7, UR16 ;  /* 0x0000001000077c02 */ /* 0x002fc80008000f00 */
[----:B------:R1:W2:Y:S03]  /*7ca0*/  SYNCS.PHASECHK.TRANS64.TRYWAIT P1, [R7+URZ+-0x8], R2 ;  /* 0xfffff802070075a7 */ /* 0x0002a6000802017f */
[----:B--2---:R-:W-:Y:S05]  /*7cb0*/  @!P1 NANOSLEEP.SYNCS 0x989680 ;  /* 0x009896800000995d */ /* 0x004fea0003900000 */
[----:B------:R-:W2:Y:S02]  /*7cc0*/  @!P1 SYNCS.PHASECHK.TRANS64 P1, [R7+URZ+-0x8], R2 ;  /* 0xfffff802070095a7 */ /* 0x000ea4000802007f */
[----:B--2---:R-:W-:Y:S05]  /*7cd0*/  @!P1 BRA `(.L_x_18) ;  /* 0xfffffffc00ec9947 */ /* 0x004fea000383ffff */
[----:B------:R-:W-:Y:S05]  /*7ce0*/  BRA `(.L_x_101) ;  /* 0xffffff9000a87947 */ /* 0x000fea000383ffff */
.L_x_20:
[----:B-1----:R-:W-:-:S04]  /*7cf0*/  IMAD.U32 R10, RZ, RZ, UR38 ;  /* 0x00000026ff0a7e24 */ /* 0x002fc8000f8e00ff */
[----:B------:R1:W2:Y:S03]  /*7d00*/  SYNCS.PHASECHK.TRANS64.TRYWAIT P1, [R10+URZ+0x7008], R9 ;  /* 0x007008090a0075a7 */ /* 0x0002a6000802017f */
[----:B--2---:R-:W-:Y:S05]  /*7d10*/  @!P1 NANOSLEEP.SYNCS 0x989680 ;  /* 0x009896800000995d */ /* 0x004fea0003900000 */
[----:B------:R-:W2:Y:S02]  /*7d20*/  @!P1 SYNCS.PHASECHK.TRANS64 P1, [R10+URZ+0x7008], R9 ;  /* 0x007008090a0095a7 */ /* 0x000ea4000802007f */
[----:B--2---:R-:W-:Y:S05]  /*7d30*/  @!P1 BRA `(.L_x_20) ;  /* 0xfffffffc00ec9947 */ /* 0x004fea000383ffff */
[----:B------:R-:W-:Y:S05]  /*7d40*/  BRA `(.L_x_102) ;  /* 0xffffffa800007947 */ /* 0x000fea000383ffff */
.L_x_25:
[----:B-1----:R-:W-:-:S04]  /*7d50*/  IMAD.U32 R4, RZ, RZ, UR6 ;  /* 0x00000006ff047e24 */ /* 0x002fc8000f8e00ff */
[----:B------:R1:W2:Y:S03]  /*7d60*/  SYNCS.PHASECHK.TRANS64.TRYWAIT P2, [R4+URZ+0x7000], R3 ;  /* 0x00700003040075a7 */ /* 0x0002a6000804017f */
[----:B--2---:R-:W-:Y:S05]  /*7d70*/  @!P2 NANOSLEEP.SYNCS 0x989680 ;  /* 0x009896800000a95d */ /* 0x004fea0003900000 */
[----:B------:R-:W2:Y:S02]  /*7d80*/  @!P2 SYNCS.PHASECHK.TRANS64 P2, [R4+URZ+0x7000], R3 ;  /* 0x007000030400a5a7 */ /* 0x000ea4000804007f */
[----:B--2---:R-:W-:Y:S05]  /*7d90*/  @!P2 BRA `(.L_x_25) ;  /* 0xfffffffc00eca947 */ /* 0x004fea000383ffff */
[----:B------:R-:W-:Y:S05]  /*7da0*/  BRA `(.L_x_103) ;  /* 0xffffffa800c47947 */ /* 0x000fea000383ffff */
.L_x_29:
[----:B-1----:R-:W-:-:S04]  /*7db0*/  IMAD.U32 R12, RZ, RZ, UR6 ;  /* 0x00000006ff0c7e24 */ /* 0x002fc8000f8e00ff */
[----:B------:R1:W2:Y:S03]  /*7dc0*/  SYNCS.PHASECHK.TRANS64.TRYWAIT P2, [R12+URZ+0x7000], R13 ;  /* 0x0070000d0c0075a7 */ /* 0x0002a6000804017f */
[----:B--2---:R-:W-:Y:S05]  /*7dd0*/  @!P2 NANOSLEEP.SYNCS 0x989680 ;  /* 0x009896800000a95d */ /* 0x004fea0003900000 */
[----:B------:R-:W2:Y:S02]  /*7de0*/  @!P2 SYNCS.PHASECHK.TRANS64 P2, [R12+URZ+0x7000], R13 ;  /* 0x0070000d0c00a5a7 */ /* 0x000ea4000804007f */
[----:B--2---:R-:W-:Y:S05]  /*7df0*/  @!P2 BRA `(.L_x_29) ;  /* 0xfffffffc00eca947 */ /* 0x004fea000383ffff */
[----:B------:R-:W-:Y:S05]  /*7e00*/  BRA `(.L_x_28) ;  /* 0xffffffbc00747947 */ /* 0x000fea000383ffff */
.L_x_37:
[----:B-1----:R-:W-:-:S04]  /*7e10*/  MOV R13, UR6 ;  /* 0x00000006000d7c02 */ /* 0x002fc80008000f00 */
[----:B------:R1:W2:Y:S03]  /*7e20*/  SYNCS.PHASECHK.TRANS64.TRYWAIT P2, [R13+URZ+0x7000], R4 ;  /* 0x007000040d0075a7 */ /* 0x0002a6000804017f */
[----:B--2---:R-:W-:Y:S05]  /*7e30*/  @!P2 NANOSLEEP.SYNCS 0x989680 ;  /* 0x009896800000a95d */ /* 0x004fea0003900000 */
[----:B------:R-:W2:Y:S02]  /*7e40*/  @!P2 SYNCS.PHASECHK.TRANS64 P2, [R13+URZ+0x7000], R4 ;  /* 0x007000040d00a5a7 */ /* 0x000ea4000804007f */
[----:B--2---:R-:W-:Y:S05]  /*7e50*/  @!P2 BRA `(.L_x_37) ;  /* 0xfffffffc00eca947 */ /* 0x004fea000383ffff */
[----:B------:R-:W-:Y:S05]  /*7e60*/  BRA `(.L_x_104) ;  /* 0xffffffc000647947 */ /* 0x000fea000383ffff */
.L_x_41:
[----:B-1----:R-:W-:-:S04]  /*7e70*/  IMAD.U32 R10, RZ, RZ, UR6 ;  /* 0x00000006ff0a7e24 */ /* 0x002fc8000f8e00ff */
[----:B------:R1:W2:Y:S03]  /*7e80*/  SYNCS.PHASECHK.TRANS64.TRYWAIT P2, [R10+URZ+0x7000], R11 ;  /* 0x0070000b0a0075a7 */ /* 0x0002a6000804017f */
[----:B--2---:R-:W-:Y:S05]  /*7e90*/  @!P2 NANOSLEEP.SYNCS 0x989680 ;  /* 0x009896800000a95d */ /* 0x004fea0003900000 */
[----:B------:R-:W2:Y:S02]  /*7ea0*/  @!P2 SYNCS.PHASECHK.TRANS64 P2, [R10+URZ+0x7000], R11 ;  /* 0x0070000b0a00a5a7 */ /* 0x000ea4000804007f */
[----:B--2---:R-:W-:Y:S05]  /*7eb0*/  @!P2 BRA `(.L_x_41) ;  /* 0xfffffffc00eca947 */ /* 0x004fea000383ffff */
[----:B------:R-:W-:Y:S05]  /*7ec0*/  BRA `(.L_x_40) ;  /* 0xffffffd800507947 */ /* 0x000fea000383ffff */
.L_x_57:
[----:B-1----:R-:W-:-:S04]  /*7ed0*/  IMAD.U32 R3, RZ, RZ, UR16 ;  /* 0x00000010ff037e24 */ /* 0x002fc8000f8e00ff */
[----:B------:R1:W2:Y:S03]  /*7ee0*/  SYNCS.PHASECHK.TRANS64.TRYWAIT P0, [R3+URZ+0x8], R0 ;  /* 0x00000800030075a7 */ /* 0x0002a6000800017f */
[----:B--2---:R-:W-:Y:S05]  /*7ef0*/  @!P0 NANOSLEEP.SYNCS 0x989680 ;  /* 0x009896800000895d */ /* 0x004fea0003900000 */
[----:B------:R-:W2:Y:S02]  /*7f00*/  @!P0 SYNCS.PHASECHK.TRANS64 P0, [R3+URZ+0x8], R0 ;  /* 0x00000800030085a7 */ /* 0x000ea4000800007f */
[----:B--2---:R-:W-:Y:S05]  /*7f10*/  @!P0 BRA `(.L_x_57) ;  /* 0xfffffffc00ec8947 */ /* 0x004fea000383ffff */
[----:B------:R-:W-:Y:S05]  /*7f20*/  BRA `(.L_x_105) ;  /* 0xffffffe000607947 */ /* 0x000fea000383ffff */
.L_x_69:
[----:B-1----:R1:W2:Y:S02]  /*7f30*/  SYNCS.PHASECHK.TRANS64.TRYWAIT P0, [R4+URZ+0x7060], R3 ;  /* 0x00706003040075a7 */ /* 0x0022a4000800017f */
[----:B--2---:R-:W-:Y:S05]  /*7f40*/  @!P0 NANOSLEEP.SYNCS 0x989680 ;  /* 0x009896800000895d */ /* 0x004fea0003900000 */
[----:B------:R-:W2:Y:S02]  /*7f50*/  @!P0 SYNCS.PHASECHK.TRANS64 P0, [R4+URZ+0x7060], R3 ;  /* 0x00706003040085a7 */ /* 0x000ea4000800007f */
[----:B--2---:R-:W-:Y:S05]  /*7f60*/  @!P0 BRA `(.L_x_69) ;  /* 0xfffffffc00f08947 */ /* 0x004fea000383ffff */
[----:B------:R-:W-:Y:S05]  /*7f70*/  BRA `(.L_x_106) ;  /* 0xffffffec00687947 */ /* 0x000fea000383ffff */
.L_x_74:
[----:B-1----:R1:W2:Y:S02]  /*7f80*/  SYNCS.PHASECHK.TRANS64.TRYWAIT P0, [R2+URZ+0x7028], R5 ;  /* 0x00702805020075a7 */ /* 0x0022a4000800017f */
[----:B--2---:R-:W-:Y:S05]  /*7f90*/  @!P0 NANOSLEEP.SYNCS 0x989680 ;  /* 0x009896800000895d */ /* 0x004fea0003900000 */
[----:B------:R-:W2:Y:S02]  /*7fa0*/  @!P0 SYNCS.PHASECHK.TRANS64 P0, [R2+URZ+0x7028], R5 ;  /* 0x00702805020085a7 */ /* 0x000ea4000800007f */
[----:B--2---:R-:W-:Y:S05]  /*7fb0*/  @!P0 BRA `(.L_x_74) ;  /* 0xfffffffc00f08947 */ /* 0x004fea000383ffff */
[----:B------:R-:W-:Y:S05]  /*7fc0*/  BRA `(.L_x_107) ;  /* 0xffffffec00e87947 */ /* 0x000fea000383ffff */
.L_x_79:
[----:B-1----:R1:W2:Y:S02]  /*7fd0*/  SYNCS.PHASECHK.TRANS64.TRYWAIT P0, [R4+URZ+0x7060], R5 ;  /* 0x00706005040075a7 */ /* 0x0022a4000800017f */
[----:B--2---:R-:W-:Y:S05]  /*7fe0*/  @!P0 NANOSLEEP.SYNCS 0x989680 ;  /* 0x009896800000895d */ /* 0x004fea0003900000 */
[----:B------:R-:W2:Y:S02]  /*7ff0*/  @!P0 SYNCS.PHASECHK.TRANS64 P0, [R4+URZ+0x7060], R5 ;  /* 0x00706005040085a7 */ /* 0x000ea4000800007f */
[----:B--2---:R-:W-:Y:S05]  /*8000*/  @!P0 BRA `(.L_x_79) ;  /* 0xfffffffc00f08947 */ /* 0x004fea000383ffff */
[----:B------:R-:W-:Y:S05]  /*8010*/  BRA `(.L_x_108) ;  /* 0xfffffff000647947 */ /* 0x000fea000383ffff */
.L_x_84:
[----:B-1----:R1:W2:Y:S02]  /*8020*/  SYNCS.PHASECHK.TRANS64.TRYWAIT P0, [R3+URZ+0x7028], R4 ;  /* 0x00702804030075a7 */ /* 0x0022a4000800017f */
[----:B--2---:R-:W-:Y:S05]  /*8030*/  @!P0 NANOSLEEP.SYNCS 0x989680 ;  /* 0x009896800000895d */ /* 0x004fea0003900000 */
[----:B------:R-:W2:Y:S02]  /*8040*/  @!P0 SYNCS.PHASECHK.TRANS64 P0, [R3+URZ+0x7028], R4 ;  /* 0x00702804030085a7 */ /* 0x000ea4000800007f */
[----:B--2---:R-:W-:Y:S05]  /*8050*/  @!P0 BRA `(.L_x_84) ;  /* 0xfffffffc00f08947 */ /* 0x004fea000383ffff */
[----:B------:R-:W-:Y:S05]  /*8060*/  BRA `(.L_x_109) ;  /* 0xfffffff000ec7947 */ /* 0x000fea000383ffff */
.L_x_90:
[----:B-1----:R1:W2:Y:S02]  /*8070*/  SYNCS.PHASECHK.TRANS64.TRYWAIT P4, [R7+URZ+0x7028], R4 ;  /* 0x00702804070075a7 */ /* 0x0022a4000808017f */
[----:B--2---:R-:W-:Y:S05]  /*8080*/  @!P4 NANOSLEEP.SYNCS 0x989680 ;  /* 0x009896800000c95d */ /* 0x004fea0003900000 */
[----:B------:R-:W2:Y:S02]  /*8090*/  @!P4 SYNCS.PHASECHK.TRANS64 P4, [R7+URZ+0x7028], R4 ;  /* 0x007028040700c5a7 */ /* 0x000ea4000808007f */
[----:B--2---:R-:W-:Y:S05]  /*80a0*/  @!P4 BRA `(.L_x_90) ;  /* 0xfffffffc00f0c947 */ /* 0x004fea000383ffff */
[----:B------:R-:W-:Y:S05]  /*80b0*/  BRA `(.L_x_110) ;  /* 0xfffffff4009c7947 */ /* 0x000fea000383ffff */
.L_x_95:
[----:B-1----:R1:W2:Y:S02]  /*80c0*/  SYNCS.PHASECHK.TRANS64.TRYWAIT P4, [R4+URZ+0x7028], R7 ;  /* 0x00702807040075a7 */ /* 0x0022a4000808017f */
[----:B--2---:R-:W-:Y:S05]  /*80d0*/  @!P4 NANOSLEEP.SYNCS 0x989680 ;  /* 0x009896800000c95d */ /* 0x004fea0003900000 */
[----:B------:R-:W2:Y:S02]  /*80e0*/  @!P4 SYNCS.PHASECHK.TRANS64 P4, [R4+URZ+0x7028], R7 ;  /* 0x007028070400c5a7 */ /* 0x000ea4000808007f */
[----:B--2---:R-:W-:Y:S05]  /*80f0*/  @!P4 BRA `(.L_x_95) ;  /* 0xfffffffc00f0c947 */ /* 0x004fea000383ffff */
[----:B------:R-:W-:Y:S05]  /*8100*/  BRA `(.L_x_111) ;  /* 0xfffffff800247947 */ /* 0x000fea000383ffff */
        .weak           $__internal_0_$__cuda_sm20_rcp_rn_f32_slowpath
        .type           $__internal_0_$__cuda_sm20_rcp_rn_f32_slowpath,@function
        .size           $__internal_0_$__cuda_sm20_rcp_rn_f32_slowpath,(.L_x_117 - $__internal_0_$__cuda_sm20_rcp_rn_f32_slowpath)
$__internal_0_$__cuda_sm20_rcp_rn_f32_slowpath:
[----:B------:R-:W-:Y:S01]  /*8110*/  IMAD.SHL.U32 R0, R2, 0x2, RZ ;  /* 0x0000000202007824 */ /* 0x000fe200078e00ff */
[----:B------:R-:W-:Y:S04]  /*8120*/  BSSY B2, `(.L_x_112) ;  /* 0x0000030000027945 */ /* 0x000fe80003800000 */
[----:B------:R-:W-:-:S04]  /*8130*/  SHF.R.U32.HI R13, RZ, 0x18, R0 ;  /* 0x00000018ff0d7819 */ /* 0x000fc80000011600 */
[----:B------:R-:W-:-:S13]  /*8140*/  ISETP.NE.U32.AND P0, PT, R13, RZ, PT ;  /* 0x000000ff0d00720c */ /* 0x000fda0003f05070 */
[----:B------:R-:W-:Y:S05]  /*8150*/  @P0 BRA `(.L_x_113) ;  /* 0x0000000000280947 */ /* 0x000fea0003800000 */
[----:B------:R-:W-:-:S04]  /*8160*/  SHF.L.U32 R0, R2, 0x1, RZ ;  /* 0x0000000102007819 */ /* 0x000fc800000006ff */
[----:B------:R-:W-:-:S13]  /*8170*/  ISETP.NE.AND P0, PT, R0, RZ, PT ;  /* 0x000000ff0000720c */ /* 0x000fda0003f05270 */
[----:B------:R-:W-:Y:S01]  /*8180*/  @P0 FFMA R7, R2, 1.84467440737095516160e+19, RZ ;  /* 0x5f80000002070823 */ /* 0x000fe200000000ff */
[----:B------:R-:W-:Y:S08]  /*8190*/  @!P0 MUFU.RCP R3, R2 ;  /* 0x0000000200038308 */ /* 0x000ff00000001000 */
[----:B------:R-:W1:Y:S02]  /*81a0*/  @P0 MUFU.RCP R0, R7 ;  /* 0x0000000700000308 */ /* 0x000e640000001000 */
[----:B-1----:R-:W-:-:S04]  /*81b0*/  @P0 FFMA R12, R7, R0, -1 ;  /* 0xbf800000070c0423 */ /* 0x002fc80000000000 */
[----:B------:R-:W-:-:S04]  /*81c0*/  @P0 FADD.FTZ R13, -R12, -RZ ;  /* 0x800000ff0c0d0221 */ /* 0x000fc80000010100 */
[----:B------:R-:W-:-:S04]  /*81d0*/  @P0 FFMA R0, R0, R13, R0 ;  /* 0x0000000d00000223 */ /* 0x000fc80000000000 */
[----:B------:R-:W-:Y:S01]  /*81e0*/  @P0 FFMA R3, R0, 1.84467440737095516160e+19, RZ ;  /* 0x5f80000000030823 */ /* 0x000fe200000000ff */
[----:B------:R-:W-:Y:S06]  /*81f0*/  BRA `(.L_x_114) ;  /* 0x0000000000887947 */ /* 0x000fec0003800000 */
.L_x_113:
[----:B------:R-:W-:-:S05]  /*8200*/  VIADD R19, R13, 0xffffff03 ;  /* 0xffffff030d137836 */ /* 0x000fca0000000000 */
[----:B------:R-:W-:-:S13]  /*8210*/  ISETP.GT.U32.AND P0, PT, R19, 0x1, PT ;  /* 0x000000011300780c */ /* 0x000fda0003f04070 */
[----:B------:R-:W-:Y:S05]  /*8220*/  @P0 BRA `(.L_x_115) ;  /* 0x0000000000780947 */ /* 0x000fea0003800000 */
[----:B------:R-:W-:Y:S01]  /*8230*/  LOP3.LUT R0, R2, 0x7fffff, RZ, 0xc0, !PT ;  /* 0x007fffff02007812 */ /* 0x000fe200078ec0ff */
[----:B------:R-:W-:-:S03]  /*8240*/  IMAD.MOV.U32 R14, RZ, RZ, 0x3 ;  /* 0x00000003ff0e7424 */ /* 0x000fc600078e00ff */
[----:B------:R-:W-:Y:S02]  /*8250*/  LOP3.LUT R0, R0, 0x3f800000, RZ, 0xfc, !PT ;  /* 0x3f80000000007812 */ /* 0x000fe400078efcff */
[----:B------:R-:W-:Y:S02]  /*8260*/  SHF.L.U32 R14, R14, R19, RZ ;  /* 0x000000130e0e7219 */ /* 0x000fe400000006ff */
[----:B------:R-:W1:Y:S02]  /*8270*/  MUFU.RCP R3, R0 ;  /* 0x0000000000037308 */ /* 0x000e640000001000 */
[----:B-1----:R-:W-:-:S04]  /*8280*/  FFMA R7, R0, R3, -1 ;  /* 0xbf80000000077423 */ /* 0x002fc80000000003 */
[----:B------:R-:W-:-:S04]  /*8290*/  FADD.FTZ R12, -R7, -RZ ;  /* 0x800000ff070c7221 */ /* 0x000fc80000010100 */
[CCC-:B------:R-:W-:Y:S01]  /*82a0*/  FFMA.RM R7, R3.reuse, R12.reuse, R3.reuse ;  /* 0x0000000c03077223 */ /* 0x1c0fe20000004003 */
[----:B------:R-:W-:-:S04]  /*82b0*/  FFMA.RP R12, R3, R12, R3 ;  /* 0x0000000c030c7223 */ /* 0x000fc80000008003 */
[C---:B------:R-:W-:Y:S02]  /*82c0*/  LOP3.LUT R3, R7.reuse, 0x7fffff, RZ, 0xc0, !PT ;  /* 0x007fffff07037812 */ /* 0x040fe400078ec0ff */
[----:B------:R-:W-:Y:S02]  /*82d0*/  FSETP.NEU.FTZ.AND P0, PT, R7, R12, PT ;  /* 0x0000000c0700720b */ /* 0x000fe40003f1d000 */
[----:B------:R-:W-:Y:S02]  /*82e0*/  LOP3.LUT R3, R3, 0x800000, RZ, 0xfc, !PT ;  /* 0x0080000003037812 */ /* 0x000fe400078efcff */
[----:B------:R-:W-:Y:S02]  /*82f0*/  SEL R7, RZ, 0xffffffff, !P0 ;  /* 0xffffffffff077807 */ /* 0x000fe40004000000 */
[----:B------:R-:W-:-:S03]  /*8300*/  LOP3.LUT R14, R14, R3, RZ, 0xc0, !PT ;  /* 0x000000030e0e7212 */ /* 0x000fc600078ec0ff */
[----:B------:R-:W-:Y:S01]  /*8310*/  IMAD.MOV R0, RZ, RZ, -R7 ;  /* 0x000000ffff007224 */ /* 0x000fe200078e0a07 */
[----:B------:R-:W-:-:S04]  /*8320*/  SHF.R.U32.HI R14, RZ, R19, R14 ;  /* 0x00000013ff0e7219 */ /* 0x000fc8000001160e */
[----:B------:R-:W-:Y:S02]  /*8330*/  LOP3.LUT P1, RZ, R0, R19, R3, 0xf8, !PT ;  /* 0x0000001300ff7212 */ /* 0x000fe4000782f803 */
[C---:B------:R-:W-:Y:S02]  /*8340*/  LOP3.LUT P0, RZ, R14.reuse, 0x1, RZ, 0xc0, !PT ;  /* 0x000000010eff7812 */ /* 0x040fe4000780c0ff */
[----:B------:R-:W-:-:S04]  /*8350*/  LOP3.LUT P2, RZ, R14, 0x2, RZ, 0xc0, !PT ;  /* 0x000000020eff7812 */ /* 0x000fc8000784c0ff */
[----:B------:R-:W-:Y:S02]  /*8360*/  PLOP3.LUT P0, PT, P0, P1, P2, 0xe0, 0x0 ;  /* 0x000000000000781c */ /* 0x000fe40000703c20 */
[----:B------:R-:W-:Y:S02]  /*8370*/  LOP3.LUT P1, RZ, R2, 0x7fffff, RZ, 0xc0, !PT ;  /* 0x007fffff02ff7812 */ /* 0x000fe4000782c0ff */
[----:B------:R-:W-:-:S04]  /*8380*/  SEL R0, RZ, 0x1, !P0 ;  /* 0x00000001ff007807 */ /* 0x000fc80004000000 */
[----:B------:R-:W-:-:S04]  /*8390*/  IADD3 R0, -R0, RZ, RZ ;  /* 0x000000ff00007210 */ /* 0x000fc80007ffe1ff */
[----:B------:R-:W-:Y:S01]  /*83a0*/  ISETP.GE.AND P0, PT, R0, RZ, PT ;  /* 0x000000ff0000720c */ /* 0x000fe20003f06270 */
[----:B------:R-:W-:-:S05]  /*83b0*/  VIADD R0, R13, 0xffffff04 ;  /* 0xffffff040d007836 */ /* 0x000fca0000000000 */
[----:B------:R-:W-:-:S07]  /*83c0*/  SHF.R.U32.HI R3, RZ, R0, R3 ;  /* 0x00000000ff037219 */ /* 0x000fce0000011603 */
[----:B------:R-:W-:-:S04]  /*83d0*/  @!P0 VIADD R3, R3, 0x1 ;  /* 0x0000000103038836 */ /* 0x000fc80000000000 */
[----:B------:R-:W-:-:S05]  /*83e0*/  @!P1 IMAD.SHL.U32 R3, R3, 0x2, RZ ;  /* 0x0000000203039824 */ /* 0x000fca00078e00ff */
[----:B------:R-:W-:Y:S01]  /*83f0*/  LOP3.LUT R3, R3, 0x80000000, R2, 0xf8, !PT ;  /* 0x8000000003037812 */ /* 0x000fe200078ef802 */
[----:B------:R-:W-:Y:S06]  /*8400*/  BRA `(.L_x_114) ;  /* 0x0000000000047947 */ /* 0x000fec0003800000 */
.L_x_115:
[----:B------:R1:W2:Y:S02]  /*8410*/  MUFU.RCP R3, R2 ;  /* 0x0000000200037308 */ /* 0x0002a40000001000 */
.L_x_114:
[----:B------:R-:W-:Y:S05]  /*8420*/  BSYNC B2 ;  /* 0x0000000000027941 */ /* 0x000fea0003800000 */
.L_x_112:
[----:B--2---:R-:W-:Y:S01]  /*8430*/  MOV R0, R3 ;  /* 0x0000000300007202 */ /* 0x004fe20000000f00 */
[----:B-1----:R-:W-:Y:S02]  /*8440*/  IMAD.MOV.U32 R2, RZ, RZ, R15 ;  /* 0x000000ffff027224 */ /* 0x002fe400078e000f */
[----:B------:R-:W-:-:S04]  /*8450*/  IMAD.MOV.U32 R3, RZ, RZ, 0x0 ;  /* 0x00000000ff037424 */ /* 0x000fc800078e00ff */
[----:B------:R-:W-:Y:S05]  /*8460*/  RET.REL.NODEC R2 `(_ZN7cutlass13device_kernelINS_4fmha6kernel28FmhaKernelTmaWarpSpecializedINS1_10collective30FmhaMainloopTmaWarpSpecializedINS_6half_tEffN4cute5tupleIJNS7_1CILi128EEENS9_ILi64EEENS9_ILi32EEEEEENS8_IJiNS9_ILi1EEENS8_IJiiEEEEEESG_SG_NS4_12CausalFusionEJEEENS4_15FmhaFwdEpilogueIS6_fNS8_IJSB_SC_SB_EEEEENS2_23IndividualTileSchedulerEJEEEEEvNT_6ParamsE) ;  /* 0xffffff7802e47950 */ /* 0x000fea0003c3ffff */
.L_x_116:
[----:B------:R-:W-:-:S00]  /*8470*/  BRA `(.L_x_116) ;  /* 0xfffffffc00fc7947 */ /* 0x000fc0000383ffff */
[----:B------:R-:W-:-:S00]  /*8480*/  NOP ;  /* 0x0000000000007918 */ /* 0x000fc00000000000 */
[----:B------:R-:W-:-:S00]  /*8490*/  NOP ;  /* 0x0000000000007918 */ /* 0x000fc00000000000 */
[----:B------:R-:W-:-:S00]  /*84a0*/  NOP ;  /* 0x0000000000007918 */ /* 0x000fc00000000000 */
[----:B------:R-:W-:-:S00]  /*84b0*/  NOP ;  /* 0x0000000000007918 */ /* 0x000fc00000000000 */
[----:B------:R-:W-:-:S00]  /*84c0*/  NOP ;  /* 0x0000000000007918 */ /* 0x000fc00000000000 */
[----:B------:R-:W-:-:S00]  /*84d0*/  NOP ;  /* 0x0000000000007918 */ /* 0x000fc00000000000 */
[----:B------:R-:W-:-:S00]  /*84e0*/  NOP ;  /* 0x0000000000007918 */ /* 0x000fc00000000000 */
[----:B------:R-:W-:-:S00]  /*84f0*/  NOP ;  /* 0x0000000000007918 */ /* 0x000fc00000000000 */
.L_x_117:


//--------------------- .nv.global.init           --------------------------
	.section	.nv.global.init,"aw",@progbits
.nv.global.init:
	.type		$str$24,@object
	.size		$str$24,($str$25 - $str$24)
$str$24:
        /*0000*/ 	.byte	0x28, 0x61, 0x64, 0x64, 0x72, 0x65, 0x73, 0x73, 0x20, 0x26, 0x20, 0x6d, 0x61, 0x73, 0x6b, 0x29
        /*0010*/ 	.byte	0x20, 0x3d, 0x3d, 0x20, 0x30, 0x00
	.type		$str$25,@object
	.size		$str$25,(__unnamed_1 - $str$25)
$str$25:
        /*0016*/ 	.byte	0x2f, 0x74, 0x6d, 0x70, 0x2f, 0x63, 0x75, 0x74, 0x6c, 0x61, 0x73, 0x73, 0x5f, 0x73, 0x77, 0x65
        /*0026*/ 	.byte	0x65, 0x70, 0x5f, 0x73, 0x72, 0x63, 0x2f, 0x69, 0x6e, 0x63, 0x6c, 0x75, 0x64, 0x65, 0x2f, 0x63
        /*0036*/ 	.byte	0x75, 0x74, 0x65, 0x2f, 0x70, 0x6f, 0x69, 0x6e, 0x74, 0x65, 0x72, 0x5f, 0x66, 0x6c, 0x61, 0x67
        /*0046*/ 	.byte	0x67, 0x65, 0x64, 0x2e, 0x68, 0x70, 0x70, 0x00
	.type		__unnamed_1,@object
	.size		__unnamed_1,(.L_0 - __unnamed_1)
__unnamed_1:
        /*004e*/ 	.byte	0x61, 0x75, 0x74, 0x6f, 0x20, 0x63, 0x75, 0x74, 0x65, 0x3a, 0x3a, 0x61, 0x73, 0x5f, 0x70, 0x6f
        /* <DEDUP_REMOVED lines=27> */
        /*020e*/ 	.byte	0x3e, 0x3e, 0x5d, 0x00
.L_0:


//--------------------- .nv.shared._ZN7cutlass13device_kernelINS_4fmha6kernel28FmhaKernelTmaWarpSpecializedINS1_10collective30FmhaMainloopTmaWarpSpecializedINS_6half_tEffN4cute5tupleIJNS7_1CILi128EEENS9_ILi64EEENS9_ILi32EEEEEENS8_IJiNS9_ILi1EEENS8_IJiiEEEEEESG_SG_NS4_12CausalFusionEJEEENS4_15FmhaFwdEpilogueIS6_fNS8_IJSB_SC_SB_EEEEENS2_23IndividualTileSchedulerEJEEEEEvNT_6ParamsE --------------------------
	.section	.nv.shared._ZN7cutlass13device_kernelINS_4fmha6kernel28FmhaKernelTmaWarpSpecializedINS1_10collective30FmhaMainloopTmaWarpSpecializedINS_6half_tEffN4cute5tupleIJNS7_1CILi128EEENS9_ILi64EEENS9_ILi32EEEEEENS8_IJiNS9_ILi1EEENS8_IJiiEEEEEESG_SG_NS4_12CausalFusionEJEEENS4_15FmhaFwdEpilogueIS6_fNS8_IJSB_SC_SB_EEEEENS2_23IndividualTileSchedulerEJEEEEEvNT_6ParamsE,"aw",@nobits
	.sectionflags	@""
	.align	16
	.zero		1024


//--------------------- .nv.shared.reserved.0     --------------------------
	.section	.nv.shared.reserved.0,"aw",@nobits
	.weak		__nv_reservedSMEM_offset_0_alias
	.size		__nv_reservedSMEM_offset_0_alias, 0, 0
	.other		__nv_reservedSMEM_offset_0_alias,@"STO_CUDA_RESERVED_SHARED STV_DEFAULT"
__nv_reservedSMEM_offset_0_alias:
	.zero		0


//--------------------- .nv.global                --------------------------
	.section	.nv.global,"aw",@nobits
.nv.global:
	.type		_ZN39_INTERNAL_0762483e_4_k_cu_ec91e6d0_31844cute1_E,@object
	.size		_ZN39_INTERNAL_0762483e_4_k_cu_ec91e6d0_31844cute1_E,(_ZN39_INTERNAL_0762483e_4_k_cu_ec91e6d0_31844cuda3std3__45__cpo6cbeginE - _ZN39_INTERNAL_0762483e_4_k_cu_ec91e6d0_31844cute1_E)
_ZN39_INTERNAL_0762483e_4_k_cu_ec91e6d0_31844cute1_E:
	.zero		1
	.type		_ZN39_INTERNAL_0762483e_4_k_cu_ec91e6d0_31844cuda3std3__45__cpo6cbeginE,@object
	.size		_ZN39_INTERNAL_0762483e_4_k_cu_ec91e6d0_31844cuda3std3__45__cpo6cbeginE,(_ZN39_INTERNAL_0762483e_4_k_cu_ec91e6d0_31844cuda3std3__48in_placeE - _ZN39_INTERNAL_0762483e_4_k_cu_ec91e6d0_31844cuda3std3__45__cpo6cbeginE)
_ZN39_INTERNAL_0762483e_4_k_cu_ec91e6d0_31844cuda3std3__45__cpo6cbeginE:
	.zero		1
	.type		_ZN39_INTERNAL_0762483e_4_k_cu_ec91e6d0_31844cuda3std3__48in_placeE,@object
	.size		_ZN39_INTERNAL_0762483e_4_k_cu_ec91e6d0_31844cuda3std3__48in_placeE,(_ZN39_INTERNAL_0762483e_4_k_cu_ec91e6d0_31844cuda3std6ranges3__45__cpo9iter_moveE - _ZN39_INTERNAL_0762483e_4_k_cu_ec91e6d0_31844cuda3std3__48in_placeE)
_ZN39_INTERNAL_0762483e_4_k_cu_ec91e6d0_31844cuda3std3__48in_placeE:
	.zero		1
	.type		_ZN39_INTERNAL_0762483e_4_k_cu_ec91e6d0_31844cuda3std6ranges3__45__cpo9iter_moveE,@object
	.size		_ZN39_INTERNAL_0762483e_4_k_cu_ec91e6d0_31844cuda3std6ranges3__45__cpo9iter_moveE,(_ZN39_INTERNAL_0762483e_4_k_cu_ec91e6d0_31844cuda3std3__45__cpo5beginE - _ZN39_INTERNAL_0762483e_4_k_cu_ec91e6d0_31844cuda3std6ranges3__45__cpo9iter_moveE)
_ZN39_INTERNAL_0762483e_4_k_cu_ec91e6d0_31844cuda3std6ranges3__45__cpo9iter_moveE:
	.zero		1
	.type		_ZN39_INTERNAL_0762483e_4_k_cu_ec91e6d0_31844cuda3std3__45__cpo5beginE,@object
	.size		_ZN39_INTERNAL_0762483e_4_k_cu_ec91e6d0_31844cuda3std3__45__cpo5beginE,(_ZN39_INTERNAL_0762483e_4_k_cu_ec91e6d0_31844cuda3std3__441_GLOBAL__N__0762483e_4_k_cu_ec91e6d0_31846ignoreE - _ZN39_INTERNAL_0762483e_4_k_cu_ec91e6d0_31844cuda3std3__45__cpo5beginE)
_ZN39_INTERNAL_0762483e_4_k_cu_ec91e6d0_31844cuda3std3__45__cpo5beginE:
	.zero		1
	.type		_ZN39_INTERNAL_0762483e_4_k_cu_ec91e6d0_31844cuda3std3__441_GLOBAL__N__0762483e_4_k_cu_ec91e6d0_31846ignoreE,@object
	.size		_ZN39_INTERNAL_0762483e_4_k_cu_ec91e6d0_31844cuda3std3__441_GLOBAL__N__0762483e_4_k_cu_ec91e6d0_31846ignoreE,(_ZN39_INTERNAL_0762483e_4_k_cu_ec91e6d0_31844cute7productE - _ZN39_INTERNAL_0762483e_4_k_cu_ec91e6d0_31844cuda3std3__441_GLOBAL__N__0762483e_4_k_cu_ec91e6d0_31846ignoreE)
_ZN39_INTERNAL_0762483e_4_k_cu_ec91e6d0_31844cuda3std3__441_GLOBAL__N__0762483e_4_k_cu_ec91e6d0_31846ignoreE:
	.zero		1
	.type		_ZN39_INTERNAL_0762483e_4_k_cu_ec91e6d0_31844cute7productE,@object
	.size		_ZN39_INTERNAL_0762483e_4_k_cu_ec91e6d0_31844cute7productE,(_ZN39_INTERNAL_0762483e_4_k_cu_ec91e6d0_31844cuda3std3__45__cpo3endE - _ZN39_INTERNAL_0762483e_4_k_cu_ec91e6d0_31844cute7productE)
_ZN39_INTERNAL_0762483e_4_k_cu_ec91e6d0_31844cute7productE:
	.zero		1
	.type		_ZN39_INTERNAL_0762483e_4_k_cu_ec91e6d0_31844cuda3std3__45__cpo3endE,@object
	.size		_ZN39_INTERNAL_0762483e_4_k_cu_ec91e6d0_31844cuda3std3__45__cpo3endE,(_ZN39_INTERNAL_0762483e_4_k_cu_ec91e6d0_31844cuda3std3__419piecewise_constructE - _ZN39_INTERNAL_0762483e_4_k_cu_ec91e6d0_31844cuda3std3__45__cpo3endE)
_ZN39_INTERNAL_0762483e_4_k_cu_ec91e6d0_31844cuda3std3__45__cpo3endE:
	.zero		1
	.type		_ZN39_INTERNAL_0762483e_4_k_cu_ec91e6d0_31844cuda3std3__419piecewise_constructE,@object
	.size		_ZN39_INTERNAL_0762483e_4_k_cu_ec91e6d0_31844cuda3std3__419piecewise_constructE,(_ZN39_INTERNAL_0762483e_4_k_cu_ec91e6d0_31844cuda3std3__45__cpo4cendE - _ZN39_INTERNAL_0762483e_4_k_cu_ec91e6d0_31844cuda3std3__419piecewise_constructE)
_ZN39_INTERNAL_0762483e_4_k_cu_ec91e6d0_31844cuda3std3__419piecewise_constructE:
	.zero		1
	.type		_ZN39_INTERNAL_0762483e_4_k_cu_ec91e6d0_31844cuda3std3__45__cpo4cendE,@object
	.size		_ZN39_INTERNAL_0762483e_4_k_cu_ec91e6d0_31844cuda3std3__45__cpo4cendE,(_ZN39_INTERNAL_0762483e_4_k_cu_ec91e6d0_31844cuda3std6ranges3__45__cpo4swapE - _ZN39_INTERNAL_0762483e_4_k_cu_ec91e6d0_31844cuda3std3__45__cpo4cendE)
_ZN39_INTERNAL_0762483e_4_k_cu_ec91e6d0_31844cuda3std3__45__cpo4cendE:
	.zero		1
	.type		_ZN39_INTERNAL_0762483e_4_k_cu_ec91e6d0_31844cuda3std6ranges3__45__cpo4swapE,@object
	.size		_ZN39_INTERNAL_0762483e_4_k_cu_ec91e6d0_31844cuda3std6ranges3__45__cpo4swapE,(.L_8 - _ZN39_INTERNAL_0762483e_4_k_cu_ec91e6d0_31844cuda3std6ranges3__45__cpo4swapE)
_ZN39_INTERNAL_0762483e_4_k_cu_ec91e6d0_31844cuda3std6ranges3__45__cpo4swapE:
	.zero		1
.L_8:


//--------------------- .nv.constant0._ZN7cutlass13device_kernelINS_4fmha6kernel28FmhaKernelTmaWarpSpecializedINS1_10collective30FmhaMainloopTmaWarpSpecializedINS_6half_tEffN4cute5tupleIJNS7_1CILi128EEENS9_ILi64EEENS9_ILi32EEEEEENS8_IJiNS9_ILi1EEENS8_IJiiEEEEEESG_SG_NS4_12CausalFusionEJEEENS4_15FmhaFwdEpilogueIS6_fNS8_IJSB_SC_SB_EEEEENS2_23IndividualTileSchedulerEJEEEEEvNT_6ParamsE --------------------------
	.section	.nv.constant0._ZN7cutlass13device_kernelINS_4fmha6kernel28FmhaKernelTmaWarpSpecializedINS1_10collective30FmhaMainloopTmaWarpSpecializedINS_6half_tEffN4cute5tupleIJNS7_1CILi128EEENS9_ILi64EEENS9_ILi32EEEEEENS8_IJiNS9_ILi1EEENS8_IJiiEEEEEESG_SG_NS4_12CausalFusionEJEEENS4_15FmhaFwdEpilogueIS6_fNS8_IJSB_SC_SB_EEEEENS2_23IndividualTileSchedulerEJEEEEEvNT_6ParamsE,"a",@progbits
	.sectionflags	@""
	.align	4
.nv.constant0._ZN7cutlass13device_kernelINS_4fmha6kernel28FmhaKernelTmaWarpSpecializedINS1_10collective30FmhaMainloopTmaWarpSpecializedINS_6half_tEffN4cute5tupleIJNS7_1CILi128EEENS9_ILi64EEENS9_ILi32EEEEEENS8_IJiNS9_ILi1EEENS8_IJiiEEEEEESG_SG_NS4_12CausalFusionEJEEENS4_15FmhaFwdEpilogueIS6_fNS8_IJSB_SC_SB_EEEEENS2_23IndividualTileSchedulerEJEEEEEvNT_6ParamsE:
	.zero		2688


//--------------------- SYMBOLS --------------------------

	.type		.nv.reservedSmem.offset0,@object
	.size		.nv.reservedSmem.offset0,0x4
	.type		__assertfail,@function
